	.target	sm_100a

	.elftype	@"ET_EXEC"


//--------------------- .note.nv.tkinfo           --------------------------
	.section	.note.nv.tkinfo,"",@"SHT_NOTE"
	.sectionflags	@"SHF_NOTE_NV_TKINFO"
	.tkinfo
        /*0018*/ 	.word	0x00000002
        /*0030*/ 	.string	""
        /*0030*/ 	.string	"ptxas"
        /*0030*/ 	.string	"Cuda compilation tools, release 13.0, V13.0.88"
        /*0030*/ 	.string	"Build cuda_13.0.r13.0/compiler.36424714_0"
        /*0030*/ 	.string	"-arch sm_100a -m 64 "



//--------------------- .note.nv.cuinfo           --------------------------
	.section	.note.nv.cuinfo,"",@"SHT_NOTE"
	.sectionflags	@"SHF_NOTE_NV_CUINFO"
        /*0018*/ 	.short	0x0002
        /*001a*/ 	.short	0x0064
        /*001c*/ 	.short	0x0082
	.zero		2


//--------------------- .nv.info                  --------------------------
	.section	.nv.info,"",@"SHT_CUDA_INFO"
	.align	4


	//----- nvinfo : EIATTR_REGCOUNT
	.align		4
        /*0000*/ 	.byte	0x04, 0x2f
        /*0002*/ 	.short	(.L_20 - .L_19)
	.align		4
.L_19:
        /*0004*/ 	.word	index@(_ZN7cutlass13device_kernelINS_4gemm6kernel13GemmUniversalIN4cute5tupleIJiiiiEEENS1_10collective13CollectiveMmaINS1_35MainloopSm100TmaUmmaWarpSpecializedILi10ELi2ELi4ENS5_IJNS4_1CILi2EEENSA_ILi1EEESC_EEEEENS5_IJNSA_ILi64EEENSA_ILi256EEESF_EEEaNS5_IJlSC_lEEEaSI_NS4_8TiledMMAINS4_8MMA_AtomIJNS4_15SM100_MMA_S8_SSIaaiLi64ELi256ELNS4_4UMMA5MajorE0ELSN_0ELNSM_8SaturateE0EEEEEENS4_6LayoutINS5_IJSC_SC_SC_EEENS5_IJNSA_ILi0EEEST_ST_EEEEENS5_IJNS4_10UnderscoreESW_SW_EEEEENS4_13SM90_TMA_LOADENS4_14ComposedLayoutINS4_7SwizzleILi2ELi4ELi3EEENS4_18smem_ptr_flag_bitsILi8EEENSR_INS5_IJNSA_ILi8EEESF_EEENS5_IJSF_SC_EEEEEEEvNS4_8identityENS4_23SM90_TMA_LOAD_MULTICASTES19_vS1A_EENS_8epilogue10collective18CollectiveEpilogueINS1D_23Sm100TmaWarpSpecializedILi4ELi2ELi32ELb0ELb0EEEJSH_NS5_IJNSR_ISF_SC_EES1I_EEEaSI_aSI_NS1D_6fusion15FusionCallbacksIS1H_NS1K_17LinearCombinationIaiaiLNS_15FloatRoundStyleE2EEESH_S1J_JEEENS4_5SM1004TMEM4LOAD26SM100_TMEM_LOAD_16dp32b32xESZ_S19_NS4_39AutoVectorizingCopyWithAssumedAlignmentILi128EEENS4_14SM90_TMA_STOREES19_S1V_S1V_EEEvvEEEEvNT_6ParamsE)
        /*0008*/ 	.word	0x0000005c


	//----- nvinfo : EIATTR_FRAME_SIZE
	.align		4
.L_20:
        /*000c*/ 	.byte	0x04, 0x11
        /*000e*/ 	.short	(.L_22 - .L_21)
	.align		4
.L_21:
        /*0010*/ 	.word	index@($__internal_2_$__cuda_sm10x_tcgen05_guardrail_trap_unallocated_columns_being_dealloced)
        /*0014*/ 	.word	0x00000000


	//----- nvinfo : EIATTR_FRAME_SIZE
	.align		4
.L_22:
        /*0018*/ 	.byte	0x04, 0x11
        /*001a*/ 	.short	(.L_24 - .L_23)
	.align		4
.L_23:
        /*001c*/ 	.word	index@($__internal_1_$__cuda_sm10x_tcgen05_guardrail_trap_phase_invalid_during_alloc)
        /*0020*/ 	.word	0x00000000


	//----- nvinfo : EIATTR_FRAME_SIZE
	.align		4
.L_24:
        /*0024*/ 	.byte	0x04, 0x11
        /*0026*/ 	.short	(.L_26 - .L_25)
	.align		4
.L_25:
        /*0028*/ 	.word	index@($__internal_0_$__cuda_sm10x_tcgen05_guardrail_trap_col_being_dealloced_not_returned_by_alloc)
        /*002c*/ 	.word	0x00000000


	//----- nvinfo : EIATTR_FRAME_SIZE
	.align		4
.L_26:
        /*0030*/ 	.byte	0x04, 0x11
        /*0032*/ 	.short	(.L_28 - .L_27)
	.align		4
.L_27:
        /*0034*/ 	.word	index@(_ZN7cutlass13device_kernelINS_4gemm6kernel13GemmUniversalIN4cute5tupleIJiiiiEEENS1_10collective13CollectiveMmaINS1_35MainloopSm100TmaUmmaWarpSpecializedILi10ELi2ELi4ENS5_IJNS4_1CILi2EEENSA_ILi1EEESC_EEEEENS5_IJNSA_ILi64EEENSA_ILi256EEESF_EEEaNS5_IJlSC_lEEEaSI_NS4_8TiledMMAINS4_8MMA_AtomIJNS4_15SM100_MMA_S8_SSIaaiLi64ELi256ELNS4_4UMMA5MajorE0ELSN_0ELNSM_8SaturateE0EEEEEENS4_6LayoutINS5_IJSC_SC_SC_EEENS5_IJNSA_ILi0EEEST_ST_EEEEENS5_IJNS4_10UnderscoreESW_SW_EEEEENS4_13SM90_TMA_LOADENS4_14ComposedLayoutINS4_7SwizzleILi2ELi4ELi3EEENS4_18smem_ptr_flag_bitsILi8EEENSR_INS5_IJNSA_ILi8EEESF_EEENS5_IJSF_SC_EEEEEEEvNS4_8identityENS4_23SM90_TMA_LOAD_MULTICASTES19_vS1A_EENS_8epilogue10collective18CollectiveEpilogueINS1D_23Sm100TmaWarpSpecializedILi4ELi2ELi32ELb0ELb0EEEJSH_NS5_IJNSR_ISF_SC_EES1I_EEEaSI_aSI_NS1D_6fusion15FusionCallbacksIS1H_NS1K_17LinearCombinationIaiaiLNS_15FloatRoundStyleE2EEESH_S1J_JEEENS4_5SM1004TMEM4LOAD26SM100_TMEM_LOAD_16dp32b32xESZ_S19_NS4_39AutoVectorizingCopyWithAssumedAlignmentILi128EEENS4_14SM90_TMA_STOREES19_S1V_S1V_EEEvvEEEEvNT_6ParamsE)
        /*0038*/ 	.word	0x00000000


	//----- nvinfo : EIATTR_MIN_STACK_SIZE
	.align		4
.L_28:
        /*003c*/ 	.byte	0x04, 0x12
        /*003e*/ 	.short	(.L_30 - .L_29)
	.align		4
.L_29:
        /*0040*/ 	.word	index@(_ZN7cutlass13device_kernelINS_4gemm6kernel13GemmUniversalIN4cute5tupleIJiiiiEEENS1_10collective13CollectiveMmaINS1_35MainloopSm100TmaUmmaWarpSpecializedILi10ELi2ELi4ENS5_IJNS4_1CILi2EEENSA_ILi1EEESC_EEEEENS5_IJNSA_ILi64EEENSA_ILi256EEESF_EEEaNS5_IJlSC_lEEEaSI_NS4_8TiledMMAINS4_8MMA_AtomIJNS4_15SM100_MMA_S8_SSIaaiLi64ELi256ELNS4_4UMMA5MajorE0ELSN_0ELNSM_8SaturateE0EEEEEENS4_6LayoutINS5_IJSC_SC_SC_EEENS5_IJNSA_ILi0EEEST_ST_EEEEENS5_IJNS4_10UnderscoreESW_SW_EEEEENS4_13SM90_TMA_LOADENS4_14ComposedLayoutINS4_7SwizzleILi2ELi4ELi3EEENS4_18smem_ptr_flag_bitsILi8EEENSR_INS5_IJNSA_ILi8EEESF_EEENS5_IJSF_SC_EEEEEEEvNS4_8identityENS4_23SM90_TMA_LOAD_MULTICASTES19_vS1A_EENS_8epilogue10collective18CollectiveEpilogueINS1D_23Sm100TmaWarpSpecializedILi4ELi2ELi32ELb0ELb0EEEJSH_NS5_IJNSR_ISF_SC_EES1I_EEEaSI_aSI_NS1D_6fusion15FusionCallbacksIS1H_NS1K_17LinearCombinationIaiaiLNS_15FloatRoundStyleE2EEESH_S1J_JEEENS4_5SM1004TMEM4LOAD26SM100_TMEM_LOAD_16dp32b32xESZ_S19_NS4_39AutoVectorizingCopyWithAssumedAlignmentILi128EEENS4_14SM90_TMA_STOREES19_S1V_S1V_EEEvvEEEEvNT_6ParamsE)
        /*0044*/ 	.word	0x00000000
.L_30:


//--------------------- .nv.compat                --------------------------
	.section	.nv.compat,"",@"SHT_CUDA_COMPAT_INFO"
	.align	4
        /*0000*/ 	.byte	0x02, 0x09, 0x01, 0x00, 0x02, 0x02, 0x03, 0x00, 0x02, 0x05, 0x06, 0x00, 0x03, 0x07, 0x01, 0x01
        /*0010*/ 	.byte	0x02, 0x03, 0x01, 0x00, 0x02, 0x06, 0x01, 0x00, 0x04, 0x0b, 0x08, 0x00, 0x01, 0x00, 0x00, 0x00
        /*0020*/ 	.byte	0x00, 0x00, 0x00, 0x00


//--------------------- .nv.info._ZN7cutlass13device_kernelINS_4gemm6kernel13GemmUniversalIN4cute5tupleIJiiiiEEENS1_10collective13CollectiveMmaINS1_35MainloopSm100TmaUmmaWarpSpecializedILi10ELi2ELi4ENS5_IJNS4_1CILi2EEENSA_ILi1EEESC_EEEEENS5_IJNSA_ILi64EEENSA_ILi256EEESF_EEEaNS5_IJlSC_lEEEaSI_NS4_8TiledMMAINS4_8MMA_AtomIJNS4_15SM100_MMA_S8_SSIaaiLi64ELi256ELNS4_4UMMA5MajorE0ELSN_0ELNSM_8SaturateE0EEEEEENS4_6LayoutINS5_IJSC_SC_SC_EEENS5_IJNSA_ILi0EEEST_ST_EEEEENS5_IJNS4_10UnderscoreESW_SW_EEEEENS4_13SM90_TMA_LOADENS4_14ComposedLayoutINS4_7SwizzleILi2ELi4ELi3EEENS4_18smem_ptr_flag_bitsILi8EEENSR_INS5_IJNSA_ILi8EEESF_EEENS5_IJSF_SC_EEEEEEEvNS4_8identityENS4_23SM90_TMA_LOAD_MULTICASTES19_vS1A_EENS_8epilogue10collective18CollectiveEpilogueINS1D_23Sm100TmaWarpSpecializedILi4ELi2ELi32ELb0ELb0EEEJSH_NS5_IJNSR_ISF_SC_EES1I_EEEaSI_aSI_NS1D_6fusion15FusionCallbacksIS1H_NS1K_17LinearCombinationIaiaiLNS_15FloatRoundStyleE2EEESH_S1J_JEEENS4_5SM1004TMEM4LOAD26SM100_TMEM_LOAD_16dp32b32xESZ_S19_NS4_39AutoVectorizingCopyWithAssumedAlignmentILi128EEENS4_14SM90_TMA_STOREES19_S1V_S1V_EEEvvEEEEvNT_6ParamsE --------------------------
	.section	.nv.info._ZN7cutlass13device_kernelINS_4gemm6kernel13GemmUniversalIN4cute5tupleIJiiiiEEENS1_10collective13CollectiveMmaINS1_35MainloopSm100TmaUmmaWarpSpecializedILi10ELi2ELi4ENS5_IJNS4_1CILi2EEENSA_ILi1EEESC_EEEEENS5_IJNSA_ILi64EEENSA_ILi256EEESF_EEEaNS5_IJlSC_lEEEaSI_NS4_8TiledMMAINS4_8MMA_AtomIJNS4_15SM100_MMA_S8_SSIaaiLi64ELi256ELNS4_4UMMA5MajorE0ELSN_0ELNSM_8SaturateE0EEEEEENS4_6LayoutINS5_IJSC_SC_SC_EEENS5_IJNSA_ILi0EEEST_ST_EEEEENS5_IJNS4_10UnderscoreESW_SW_EEEEENS4_13SM90_TMA_LOADENS4_14ComposedLayoutINS4_7SwizzleILi2ELi4ELi3EEENS4_18smem_ptr_flag_bitsILi8EEENSR_INS5_IJNSA_ILi8EEESF_EEENS5_IJSF_SC_EEEEEEEvNS4_8identityENS4_23SM90_TMA_LOAD_MULTICASTES19_vS1A_EENS_8epilogue10collective18CollectiveEpilogueINS1D_23Sm100TmaWarpSpecializedILi4ELi2ELi32ELb0ELb0EEEJSH_NS5_IJNSR_ISF_SC_EES1I_EEEaSI_aSI_NS1D_6fusion15FusionCallbacksIS1H_NS1K_17LinearCombinationIaiaiLNS_15FloatRoundStyleE2EEESH_S1J_JEEENS4_5SM1004TMEM4LOAD26SM100_TMEM_LOAD_16dp32b32xESZ_S19_NS4_39AutoVectorizingCopyWithAssumedAlignmentILi128EEENS4_14SM90_TMA_STOREES19_S1V_S1V_EEEvvEEEEvNT_6ParamsE,"",@"SHT_CUDA_INFO"
	.sectionflags	@""
	.align	4


	//----- nvinfo : EIATTR_CUDA_API_VERSION
	.align		4
        /*0000*/ 	.byte	0x04, 0x37
        /*0002*/ 	.short	(.L_32 - .L_31)
.L_31:
        /*0004*/ 	.word	0x00000082


	//----- nvinfo : EIATTR_KPARAM_INFO
	.align		4
.L_32:
        /*0008*/ 	.byte	0x04, 0x17
        /*000a*/ 	.short	(.L_34 - .L_33)
.L_33:
        /*000c*/ 	.word	0x00000000
        /*0010*/ 	.short	0x0000
        /*0012*/ 	.short	0x0000
        /*0014*/ 	.byte	0x00, 0xf0, 0x01, 0x20


	//----- nvinfo : EIATTR_AT_ENTRY_FRAGMENTS
	.align		4
.L_34:
        /*0018*/ 	.byte	0x04, 0x4f
        /*001a*/ 	.short	(.L_36 - .L_35)


	//   ....[0]....
.L_35:
        /*001c*/ 	.word	0x00000006


	//----- nvinfo : EIATTR_RESERVED_SMEM_USED
	.align		4
.L_36:
        /*0020*/ 	.byte	0x01, 0x41
	.zero		2


	//----- nvinfo : EIATTR_SPARSE_MMA_MASK
	.align		4
        /*0024*/ 	.byte	0x03, 0x50
        /*0026*/ 	.short	0x0000


	//----- nvinfo : EIATTR_TCGEN05_1CTA_USED
	.align		4
        /*0028*/ 	.byte	0x01, 0x51
	.zero		2


	//----- nvinfo : EIATTR_MAXREG_COUNT
	.align		4
        /*002c*/ 	.byte	0x03, 0x1b
        /*002e*/ 	.short	0x00ff


	//----- nvinfo : EIATTR_NUM_BARRIERS
	.align		4
        /*0030*/ 	.byte	0x02, 0x4c
        /*0032*/ 	.byte	0x07
	.zero		1


	//----- nvinfo : EIATTR_EXTERNS
	.align		4
        /*0034*/ 	.byte	0x04, 0x0f
        /*0036*/ 	.short	(.L_38 - .L_37)


	//   ....[0]....
	.align		4
.L_37:
        /*0038*/ 	.word	index@(__assertfail)


	//----- nvinfo : EIATTR_MERCURY_ISA_VERSION
	.align		4
.L_38:
        /*003c*/ 	.byte	0x03, 0x5f
        /*003e*/ 	.short	0x0101


	//----- nvinfo : EIATTR_INT_WARP_WIDE_INSTR_OFFSETS
	.align		4
        /*0040*/ 	.byte	0x04, 0x31
        /*0042*/ 	.short	(.L_40 - .L_39)


	//   ....[0]....
.L_39:
        /*0044*/ 	.word	0x00004030


	//   ....[1]....
        /*0048*/ 	.word	0x00004060


	//   ....[2]....
        /*004c*/ 	.word	0x00004080


	//   ....[3]....
        /*0050*/ 	.word	0x00004c50


	//   ....[4]....
        /*0054*/ 	.word	0x00004cb0


	//   ....[5]....
        /*0058*/ 	.word	0x00004da0


	//   ....[6]....
        /*005c*/ 	.word	0x00004e20


	//   ....[7]....
        /*0060*/ 	.word	0x00004f20


	//   ....[8]....
        /*0064*/ 	.word	0x00004fb0


	//   ....[9]....
        /*0068*/ 	.word	0x000050b0


	//   ....[10]....
        /*006c*/ 	.word	0x00005160


	//----- nvinfo : EIATTR_COOP_GROUP_MASK_REGIDS
	.align		4
.L_40:
        /*0070*/ 	.byte	0x04, 0x29
        /*0072*/ 	.short	(.L_42 - .L_41)


	//   ....[0]....
.L_41:
        /*0074*/ 	.word	0xffffffff


	//   ....[1]....
        /*0078*/ 	.word	0xffffffff


	//   ....[2]....
        /*007c*/ 	.word	0xffffffff


	//   ....[3]....
        /*0080*/ 	.word	0xffffffff


	//   ....[4]....
        /*0084*/ 	.word	0xffffffff


	//   ....[5]....
        /*0088*/ 	.word	0xffffffff


	//   ....[6]....
        /*008c*/ 	.word	0xffffffff


	//   ....[7]....
        /*0090*/ 	.word	0xffffffff


	//   ....[8]....
        /*0094*/ 	.word	0xffffffff


	//   ....[9]....
        /*0098*/ 	.word	0xffffffff


	//   ....[10]....
        /*009c*/ 	.word	0xffffffff


	//   ....[11]....
        /*00a0*/ 	.word	0xffffffff


	//   ....[12]....
        /*00a4*/ 	.word	0xffffffff


	//   ....[13]....
        /*00a8*/ 	.word	0xffffffff


	//----- nvinfo : EIATTR_COOP_GROUP_INSTR_OFFSETS
	.align		4
.L_42:
        /*00ac*/ 	.byte	0x04, 0x28
        /*00ae*/ 	.short	(.L_44 - .L_43)


	//   ....[0]....
.L_43:
        /*00b0*/ 	.word	0x00000080


	//   ....[1]....
        /*00b4*/ 	.word	0x000004f0


	//   ....[2]....
        /*00b8*/ 	.word	0x00000770


	//   ....[3]....
        /*00bc*/ 	.word	0x00000910


	//   ....[4]....
        /*00c0*/ 	.word	0x00000a10


	//   ....[5]....
        /*00c4*/ 	.word	0x00000b80


	//   ....[6]....
        /*00c8*/ 	.word	0x00000d20


	//   ....[7]....
        /*00cc*/ 	.word	0x00000ee0


	//   ....[8]....
        /*00d0*/ 	.word	0x000020e0


	//   ....[9]....
        /*00d4*/ 	.word	0x00003300


	//   ....[10]....
        /*00d8*/ 	.word	0x00003510


	//   ....[11]....
        /*00dc*/ 	.word	0x00003540


	//   ....[12]....
        /*00e0*/ 	.word	0x00003f10


	//   ....[13]....
        /*00e4*/ 	.word	0x00004140


	//----- nvinfo : EIATTR_VRC_CTA_INIT_COUNT
	.align		4
.L_44:
        /*00e8*/ 	.byte	0x02, 0x4a
        /*00ea*/ 	.byte	0x80
	.zero		1


	//----- nvinfo : EIATTR_SYSCALL_OFFSETS
	.align		4
        /*00ec*/ 	.byte	0x04, 0x46
        /*00ee*/ 	.short	(.L_46 - .L_45)


	//   ....[0]....
.L_45:
        /*00f0*/ 	.word	0x00005df0


	//   ....[1]....
        /*00f4*/ 	.word	0x00005f30


	//   ....[2]....
        /*00f8*/ 	.word	0x00006760


	//   ....[3]....
        /*00fc*/ 	.word	0x00007500


	//   ....[4]....
        /*0100*/ 	.word	0x00008250


	//   ....[5]....
        /*0104*/ 	.word	0x00008fc0


	//----- nvinfo : EIATTR_MBARRIER_INSTR_OFFSETS
	.align		4
.L_46:
        /*0108*/ 	.byte	0x04, 0x39
        /*010a*/ 	.short	(.L_48 - .L_47)


	//   ....[0]....
.L_47:
        /*010c*/ 	.word	0x00000610
        /*0110*/ 	.word	0x000000ff
        /*0114*/ 	.word	0x00000000
        /*0118*/ 	.short	0x0100
        /*011a*/ 	.byte	0x04
	.zero		1


	//   ....[1]....
        /*011c*/ 	.word	0x00000620
        /*0120*/ 	.word	0x000000ff
        /*0124*/ 	.word	0x00000050
        /*0128*/ 	.short	0x0100
        /*012a*/ 	.byte	0x04
	.zero		1


	//   ....[2]....
        /*012c*/ 	.word	0x00000630
        /*0130*/ 	.word	0x000000ff
        /*0134*/ 	.word	0x00000008
        /*0138*/ 	.short	0x0100
        /*013a*/ 	.byte	0x04
	.zero		1


	//   ....[3]....
        /*013c*/ 	.word	0x00000640
        /*0140*/ 	.word	0x000000ff
        /*0144*/ 	.word	0x00000058
        /*0148*/ 	.short	0x0100
        /*014a*/ 	.byte	0x04
	.zero		1


	//   ....[4]....
        /*014c*/ 	.word	0x00000650
        /*0150*/ 	.word	0x000000ff
        /*0154*/ 	.word	0x00000010
        /*0158*/ 	.short	0x0100
        /*015a*/ 	.byte	0x04
	.zero		1


	//   ....[5]....
        /*015c*/ 	.word	0x00000660
        /*0160*/ 	.word	0x000000ff
        /*0164*/ 	.word	0x00000060
        /*0168*/ 	.short	0x0100
        /*016a*/ 	.byte	0x04
	.zero		1


	//   ....[6]....
        /*016c*/ 	.word	0x00000670
        /*0170*/ 	.word	0x000000ff
        /*0174*/ 	.word	0x00000018
        /*0178*/ 	.short	0x0100
        /*017a*/ 	.byte	0x04
	.zero		1


	//   ....[7]....
        /*017c*/ 	.word	0x00000680
        /*0180*/ 	.word	0x000000ff
        /*0184*/ 	.word	0x00000068
        /*0188*/ 	.short	0x0100
        /*018a*/ 	.byte	0x04
	.zero		1


	//   ....[8]....
        /*018c*/ 	.word	0x00000690
        /*0190*/ 	.word	0x000000ff
        /*0194*/ 	.word	0x00000020
        /*0198*/ 	.short	0x0100
        /*019a*/ 	.byte	0x04
	.zero		1


	//   ....[9]....
        /*019c*/ 	.word	0x000006a0
        /*01a0*/ 	.word	0x000000ff
        /*01a4*/ 	.word	0x00000070
        /*01a8*/ 	.short	0x0100
        /*01aa*/ 	.byte	0x04
	.zero		1


	//   ....[10]....
        /*01ac*/ 	.word	0x000006b0
        /*01b0*/ 	.word	0x000000ff
        /*01b4*/ 	.word	0x00000028
        /*01b8*/ 	.short	0x0100
        /*01ba*/ 	.byte	0x04
	.zero		1


	//   ....[11]....
        /*01bc*/ 	.word	0x000006c0
        /*01c0*/ 	.word	0x000000ff
        /*01c4*/ 	.word	0x00000078
        /*01c8*/ 	.short	0x0100
        /*01ca*/ 	.byte	0x04
	.zero		1


	//   ....[12]....
        /*01cc*/ 	.word	0x000006d0
        /*01d0*/ 	.word	0x000000ff
        /*01d4*/ 	.word	0x00000030
        /*01d8*/ 	.short	0x0100
        /*01da*/ 	.byte	0x04
	.zero		1


	//   ....[13]....
        /*01dc*/ 	.word	0x000006e0
        /*01e0*/ 	.word	0x000000ff
        /*01e4*/ 	.word	0x00000080
        /*01e8*/ 	.short	0x0100
        /*01ea*/ 	.byte	0x04
	.zero		1


	//   ....[14]....
        /*01ec*/ 	.word	0x000006f0
        /*01f0*/ 	.word	0x000000ff
        /*01f4*/ 	.word	0x00000038
        /*01f8*/ 	.short	0x0100
        /*01fa*/ 	.byte	0x04
	.zero		1


	//   ....[15]....
        /*01fc*/ 	.word	0x00000700
        /*0200*/ 	.word	0x000000ff
        /*0204*/ 	.word	0x00000088
        /*0208*/ 	.short	0x0100
        /*020a*/ 	.byte	0x04
	.zero		1


	//   ....[16]....
        /*020c*/ 	.word	0x00000710
        /*0210*/ 	.word	0x000000ff
        /*0214*/ 	.word	0x00000040
        /*0218*/ 	.short	0x0100
        /*021a*/ 	.byte	0x04
	.zero		1


	//   ....[17]....
        /*021c*/ 	.word	0x00000720
        /*0220*/ 	.word	0x000000ff
        /*0224*/ 	.word	0x00000090
        /*0228*/ 	.short	0x0100
        /*022a*/ 	.byte	0x04
	.zero		1


	//   ....[18]....
        /*022c*/ 	.word	0x00000730
        /*0230*/ 	.word	0x000000ff
        /*0234*/ 	.word	0x00000048
        /*0238*/ 	.short	0x0100
        /*023a*/ 	.byte	0x04
	.zero		1


	//   ....[19]....
        /*023c*/ 	.word	0x00000740
        /*0240*/ 	.word	0x000000ff
        /*0244*/ 	.word	0x00000098
        /*0248*/ 	.short	0x0100
        /*024a*/ 	.byte	0x04
	.zero		1


	//   ....[20]....
        /*024c*/ 	.word	0x00000880
        /*0250*/ 	.word	0x000000ff
        /*0254*/ 	.word	0x000000a0
        /*0258*/ 	.short	0x0100
        /*025a*/ 	.byte	0x04
	.zero		1


	//   ....[21]....
        /*025c*/ 	.word	0x00000890
        /*0260*/ 	.word	0x000000ff
        /*0264*/ 	.word	0x000000c0
        /*0268*/ 	.short	0x0100
        /*026a*/ 	.byte	0x04
	.zero		1


	//   ....[22]....
        /*026c*/ 	.word	0x000008a0
        /*0270*/ 	.word	0x000000ff
        /*0274*/ 	.word	0x000000a8
        /*0278*/ 	.short	0x0100
        /*027a*/ 	.byte	0x04
	.zero		1


	//   ....[23]....
        /*027c*/ 	.word	0x000008b0
        /*0280*/ 	.word	0x000000ff
        /*0284*/ 	.word	0x000000c8
        /*0288*/ 	.short	0x0100
        /*028a*/ 	.byte	0x04
	.zero		1


	//   ....[24]....
        /*028c*/ 	.word	0x000008c0
        /*0290*/ 	.word	0x000000ff
        /*0294*/ 	.word	0x000000b0
        /*0298*/ 	.short	0x0100
        /*029a*/ 	.byte	0x04
	.zero		1


	//   ....[25]....
        /*029c*/ 	.word	0x000008d0
        /*02a0*/ 	.word	0x000000ff
        /*02a4*/ 	.word	0x000000d0
        /*02a8*/ 	.short	0x0100
        /*02aa*/ 	.byte	0x04
	.zero		1


	//   ....[26]....
        /*02ac*/ 	.word	0x000008e0
        /*02b0*/ 	.word	0x000000ff
        /*02b4*/ 	.word	0x000000b8
        /*02b8*/ 	.short	0x0100
        /*02ba*/ 	.byte	0x04
	.zero		1


	//   ....[27]....
        /*02bc*/ 	.word	0x000008f0
        /*02c0*/ 	.word	0x000000ff
        /*02c4*/ 	.word	0x000000d8
        /*02c8*/ 	.short	0x0100
        /*02ca*/ 	.byte	0x04
	.zero		1


	//   ....[28]....
        /*02cc*/ 	.word	0x000009e0
        /*02d0*/ 	.word	0x000000ff
        /*02d4*/ 	.word	0x000000e0
        /*02d8*/ 	.short	0x0100
        /*02da*/ 	.byte	0x06
	.zero		1


	//   ....[29]....
        /*02dc*/ 	.word	0x000009f0
        /*02e0*/ 	.word	0x000000ff
        /*02e4*/ 	.word	0x000000e8
        /*02e8*/ 	.short	0x0100
        /*02ea*/ 	.byte	0x06
	.zero		1


	//   ....[30]....
        /*02ec*/ 	.word	0x00000b30
        /*02f0*/ 	.word	0x000000ff
        /*02f4*/ 	.word	0x000000f0
        /*02f8*/ 	.short	0x0100
        /*02fa*/ 	.byte	0x06
	.zero		1


	//   ....[31]....
        /*02fc*/ 	.word	0x00000b40
        /*0300*/ 	.word	0x000000ff
        /*0304*/ 	.word	0x00000100
        /*0308*/ 	.short	0x0100
        /*030a*/ 	.byte	0x06
	.zero		1


	//   ....[32]....
        /*030c*/ 	.word	0x00000b50
        /*0310*/ 	.word	0x000000ff
        /*0314*/ 	.word	0x000000f8
        /*0318*/ 	.short	0x0100
        /*031a*/ 	.byte	0x06
	.zero		1


	//   ....[33]....
        /*031c*/ 	.word	0x00000b60
        /*0320*/ 	.word	0x000000ff
        /*0324*/ 	.word	0x00000108
        /*0328*/ 	.short	0x0100
        /*032a*/ 	.byte	0x06
	.zero		1


	//   ....[34]....
        /*032c*/ 	.word	0x00000c90
        /*0330*/ 	.word	0x000000ff
        /*0334*/ 	.word	0x00000110
        /*0338*/ 	.short	0x0100
        /*033a*/ 	.byte	0x04
	.zero		1


	//   ....[35]....
        /*033c*/ 	.word	0x00000ca0
        /*0340*/ 	.word	0x000000ff
        /*0344*/ 	.word	0x00000130
        /*0348*/ 	.short	0x0100
        /*034a*/ 	.byte	0x04
	.zero		1


	//   ....[36]....
        /*034c*/ 	.word	0x00000cb0
        /*0350*/ 	.word	0x000000ff
        /*0354*/ 	.word	0x00000118
        /*0358*/ 	.short	0x0100
        /*035a*/ 	.byte	0x04
	.zero		1


	//   ....[37]....
        /*035c*/ 	.word	0x00000cc0
        /*0360*/ 	.word	0x000000ff
        /*0364*/ 	.word	0x00000138
        /*0368*/ 	.short	0x0100
        /*036a*/ 	.byte	0x04
	.zero		1


	//   ....[38]....
        /*036c*/ 	.word	0x00000cd0
        /*0370*/ 	.word	0x000000ff
        /*0374*/ 	.word	0x00000120
        /*0378*/ 	.short	0x0100
        /*037a*/ 	.byte	0x04
	.zero		1


	//   ....[39]....
        /*037c*/ 	.word	0x00000ce0
        /*0380*/ 	.word	0x000000ff
        /*0384*/ 	.word	0x00000140
        /*0388*/ 	.short	0x0100
        /*038a*/ 	.byte	0x04
	.zero		1


	//   ....[40]....
        /*038c*/ 	.word	0x00000cf0
        /*0390*/ 	.word	0x000000ff
        /*0394*/ 	.word	0x00000128
        /*0398*/ 	.short	0x0100
        /*039a*/ 	.byte	0x04
	.zero		1


	//   ....[41]....
        /*039c*/ 	.word	0x00000d00
        /*03a0*/ 	.word	0x000000ff
        /*03a4*/ 	.word	0x00000148
        /*03a8*/ 	.short	0x0100
        /*03aa*/ 	.byte	0x04
	.zero		1


	//   ....[42]....
        /*03ac*/ 	.word	0x00000df0
        /*03b0*/ 	.word	0x000000ff
        /*03b4*/ 	.word	0x00000150
        /*03b8*/ 	.short	0x0100
        /*03ba*/ 	.byte	0x04
	.zero		1


	//   ....[43]....
        /*03bc*/ 	.word	0x00000e00
        /*03c0*/ 	.word	0x000000ff
        /*03c4*/ 	.word	0x00000160
        /*03c8*/ 	.short	0x0100
        /*03ca*/ 	.byte	0x04
	.zero		1


	//   ....[44]....
        /*03cc*/ 	.word	0x00000e10
        /*03d0*/ 	.word	0x000000ff
        /*03d4*/ 	.word	0x00000158
        /*03d8*/ 	.short	0x0100
        /*03da*/ 	.byte	0x04
	.zero		1


	//   ....[45]....
        /*03dc*/ 	.word	0x00000e20
        /*03e0*/ 	.word	0x000000ff
        /*03e4*/ 	.word	0x00000168
        /*03e8*/ 	.short	0x0100
        /*03ea*/ 	.byte	0x04
	.zero		1


	//   ....[46]....
        /*03ec*/ 	.word	0x00001960
        /*03f0*/ 	.word	0x00000000
        /*03f4*/ 	.word	0x00000160
        /*03f8*/ 	.short	0x010a
        /*03fa*/ 	.byte	0xff
	.zero		1


	//   ....[47]....
        /*03fc*/ 	.word	0x00001990
        /*0400*/ 	.word	0x00000000
        /*0404*/ 	.word	0x00000150
        /*0408*/ 	.short	0x0101
        /*040a*/ 	.byte	0xff
	.zero		1


	//   ....[48]....
        /*040c*/ 	.word	0x00001a60
        /*0410*/ 	.word	0x000000ff
        /*0414*/ 	.word	0x00000050
        /*0418*/ 	.short	0x010a
        /*041a*/ 	.byte	0x04
	.zero		1


	//   ....[49]....
        /*041c*/ 	.word	0x00001ae0
        /*0420*/ 	.word	0x000000ff
        /*0424*/ 	.word	0x00000050
        /*0428*/ 	.short	0x010a
        /*042a*/ 	.byte	0x21
	.zero		1


	//   ....[50]....
        /*042c*/ 	.word	0x00001c70
        /*0430*/ 	.word	0x000000ff
        /*0434*/ 	.word	0x00000050
        /*0438*/ 	.short	0x010a
        /*043a*/ 	.byte	0x08
	.zero		1


	//   ....[51]....
        /*043c*/ 	.word	0x00001d90
        /*0440*/ 	.word	0x000000ff
        /*0444*/ 	.word	0x000000e8
        /*0448*/ 	.short	0x0101
        /*044a*/ 	.byte	0x06
	.zero		1


	//   ....[52]....
        /*044c*/ 	.word	0x00001db0
        /*0450*/ 	.word	0x000000ff
        /*0454*/ 	.word	0x00000050
        /*0458*/ 	.short	0x010a
        /*045a*/ 	.byte	0x04
	.zero		1


	//   ....[53]....
        /*045c*/ 	.word	0x00001e30
        /*0460*/ 	.word	0x000000ff
        /*0464*/ 	.word	0x00000050
        /*0468*/ 	.short	0x010a
        /*046a*/ 	.byte	0x11
	.zero		1


	//   ....[54]....
        /*046c*/ 	.word	0x00002040
        /*0470*/ 	.word	0x000000ff
        /*0474*/ 	.word	0x00000050
        /*0478*/ 	.short	0x010a
        /*047a*/ 	.byte	0x07
	.zero		1


	//   ....[55]....
        /*047c*/ 	.word	0x00002110
        /*0480*/ 	.word	0x00000003
        /*0484*/ 	.word	0x000000f0
        /*0488*/ 	.short	0x010a
        /*048a*/ 	.byte	0xff
	.zero		1


	//   ....[56]....
        /*048c*/ 	.word	0x00002260
        /*0490*/ 	.word	0x00000000
        /*0494*/ 	.word	0x00000000
        /*0498*/ 	.short	0x0101
        /*049a*/ 	.byte	0xff
	.zero		1


	//   ....[57]....
        /*049c*/ 	.word	0x00002820
        /*04a0*/ 	.word	0x000000ff
        /*04a4*/ 	.word	0x00000000
        /*04a8*/ 	.short	0x010a
        /*04aa*/ 	.byte	0x04
	.zero		1


	//   ....[58]....
        /*04ac*/ 	.word	0x000028b0
        /*04b0*/ 	.word	0x000000ff
        /*04b4*/ 	.word	0x00000000
        /*04b8*/ 	.short	0x010a
        /*04ba*/ 	.byte	0x05
	.zero		1


	//   ....[59]....
        /*04bc*/ 	.word	0x00002940
        /*04c0*/ 	.word	0x000000ff
        /*04c4*/ 	.word	0x00000000
        /*04c8*/ 	.short	0x010a
        /*04ca*/ 	.byte	0x05
	.zero		1


	//   ....[60]....
        /*04cc*/ 	.word	0x000029d0
        /*04d0*/ 	.word	0x000000ff
        /*04d4*/ 	.word	0x00000000
        /*04d8*/ 	.short	0x010a
        /*04da*/ 	.byte	0x05
	.zero		1


	//   ....[61]....
        /*04dc*/ 	.word	0x00002a60
        /*04e0*/ 	.word	0x000000ff
        /*04e4*/ 	.word	0x00000000
        /*04e8*/ 	.short	0x010a
        /*04ea*/ 	.byte	0x05
	.zero		1


	//   ....[62]....
        /*04ec*/ 	.word	0x00002af0
        /*04f0*/ 	.word	0x000000ff
        /*04f4*/ 	.word	0x00000000
        /*04f8*/ 	.short	0x010a
        /*04fa*/ 	.byte	0x05
	.zero		1


	//   ....[63]....
        /*04fc*/ 	.word	0x00002b80
        /*0500*/ 	.word	0x000000ff
        /*0504*/ 	.word	0x00000000
        /*0508*/ 	.short	0x010a
        /*050a*/ 	.byte	0x05
	.zero		1


	//   ....[64]....
        /*050c*/ 	.word	0x00002c10
        /*0510*/ 	.word	0x000000ff
        /*0514*/ 	.word	0x00000000
        /*0518*/ 	.short	0x010a
        /*051a*/ 	.byte	0x05
	.zero		1


	//   ....[65]....
        /*051c*/ 	.word	0x00002ca0
        /*0520*/ 	.word	0x000000ff
        /*0524*/ 	.word	0x00000000
        /*0528*/ 	.short	0x010a
        /*052a*/ 	.byte	0x05
	.zero		1


	//   ....[66]....
        /*052c*/ 	.word	0x00002d40
        /*0530*/ 	.word	0x00000000
        /*0534*/ 	.word	0x00000000
        /*0538*/ 	.short	0x010a
        /*053a*/ 	.byte	0xff
	.zero		1


	//   ....[67]....
        /*053c*/ 	.word	0x00002e60
        /*0540*/ 	.word	0x00000002
        /*0544*/ 	.word	0x00000150
        /*0548*/ 	.short	0x010a
        /*054a*/ 	.byte	0xff
	.zero		1


	//   ....[68]....
        /*054c*/ 	.word	0x00002ed0
        /*0550*/ 	.word	0x00000002
        /*0554*/ 	.word	0x00000000
        /*0558*/ 	.short	0x0101
        /*055a*/ 	.byte	0xff
	.zero		1


	//   ....[69]....
        /*055c*/ 	.word	0x00002ef0
        /*0560*/ 	.word	0x000000ff
        /*0564*/ 	.word	0x00000100
        /*0568*/ 	.short	0x010a
        /*056a*/ 	.byte	0x04
	.zero		1


	//   ....[70]....
        /*056c*/ 	.word	0x00003010
        /*0570*/ 	.word	0x00000002
        /*0574*/ 	.word	0x000000f0
        /*0578*/ 	.short	0x010a
        /*057a*/ 	.byte	0xff
	.zero		1


	//   ....[71]....
        /*057c*/ 	.word	0x00003110
        /*0580*/ 	.word	0x00000002
        /*0584*/ 	.word	0x00000000
        /*0588*/ 	.short	0x0101
        /*058a*/ 	.byte	0xff
	.zero		1


	//   ....[72]....
        /*058c*/ 	.word	0x000031a0
        /*0590*/ 	.word	0x000000ff
        /*0594*/ 	.word	0x00000100
        /*0598*/ 	.short	0x0106
        /*059a*/ 	.byte	0x04
	.zero		1


	//   ....[73]....
        /*059c*/ 	.word	0x000031c0
        /*05a0*/ 	.word	0x000000ff
        /*05a4*/ 	.word	0x00000100
        /*05a8*/ 	.short	0x010a
        /*05aa*/ 	.byte	0x04
	.zero		1


	//   ....[74]....
        /*05ac*/ 	.word	0x00003250
        /*05b0*/ 	.word	0x000000ff
        /*05b4*/ 	.word	0x00000100
        /*05b8*/ 	.short	0x0106
        /*05ba*/ 	.byte	0x07
	.zero		1


	//   ....[75]....
        /*05bc*/ 	.word	0x00003290
        /*05c0*/ 	.word	0x00000000
        /*05c4*/ 	.word	0x00000100
        /*05c8*/ 	.short	0x010a
        /*05ca*/ 	.byte	0xff
	.zero		1


	//   ....[76]....
        /*05cc*/ 	.word	0x000037a0
        /*05d0*/ 	.word	0x00000000
        /*05d4*/ 	.word	0x000000f0
        /*05d8*/ 	.short	0x010a
        /*05da*/ 	.byte	0xff
	.zero		1


	//   ....[77]....
        /*05dc*/ 	.word	0x000038a0
        /*05e0*/ 	.word	0x00000003
        /*05e4*/ 	.word	0x00000000
        /*05e8*/ 	.short	0x0101
        /*05ea*/ 	.byte	0xff
	.zero		1


	//   ....[78]....
        /*05ec*/ 	.word	0x000038b0
        /*05f0*/ 	.word	0x000000ff
        /*05f4*/ 	.word	0x00000000
        /*05f8*/ 	.short	0x010a
        /*05fa*/ 	.byte	0x04
	.zero		1


	//   ....[79]....
        /*05fc*/ 	.word	0x00003930
        /*0600*/ 	.word	0x000000ff
        /*0604*/ 	.word	0x00000130
        /*0608*/ 	.short	0x010a
        /*060a*/ 	.byte	0x17
	.zero		1


	//   ....[80]....
        /*060c*/ 	.word	0x00003a10
        /*0610*/ 	.word	0x000000ff
        /*0614*/ 	.word	0x00000000
        /*0618*/ 	.short	0x010a
        /*061a*/ 	.byte	0x05
	.zero		1


	//   ....[81]....
        /*061c*/ 	.word	0x00003b50
        /*0620*/ 	.word	0x000000ff
        /*0624*/ 	.word	0x00000000
        /*0628*/ 	.short	0x010a
        /*062a*/ 	.byte	0x04
	.zero		1


	//   ....[82]....
        /*062c*/ 	.word	0x00003d40
        /*0630*/ 	.word	0x000000ff
        /*0634*/ 	.word	0x00000000
        /*0638*/ 	.short	0x010a
        /*063a*/ 	.byte	0x04
	.zero		1


	//   ....[83]....
        /*063c*/ 	.word	0x00003dd0
        /*0640*/ 	.word	0x000000ff
        /*0644*/ 	.word	0x00000000
        /*0648*/ 	.short	0x010a
        /*064a*/ 	.byte	0x05
	.zero		1


	//   ....[84]....
        /*064c*/ 	.word	0x00003e60
        /*0650*/ 	.word	0x000000ff
        /*0654*/ 	.word	0x00000000
        /*0658*/ 	.short	0x010a
        /*065a*/ 	.byte	0x05
	.zero		1


	//   ....[85]....
        /*065c*/ 	.word	0x00003ef0
        /*0660*/ 	.word	0x000000ff
        /*0664*/ 	.word	0x00000000
        /*0668*/ 	.short	0x010a
        /*066a*/ 	.byte	0x04
	.zero		1


	//   ....[86]....
        /*066c*/ 	.word	0x00004410
        /*0670*/ 	.word	0x00000008
        /*0674*/ 	.word	0x000000f0
        /*0678*/ 	.short	0x010a
        /*067a*/ 	.byte	0xff
	.zero		1


	//   ....[87]....
        /*067c*/ 	.word	0x00004580
        /*0680*/ 	.word	0x00000000
        /*0684*/ 	.word	0x00000000
        /*0688*/ 	.short	0x0101
        /*068a*/ 	.byte	0xff
	.zero		1


	//   ....[88]....
        /*068c*/ 	.word	0x00004a60
        /*0690*/ 	.word	0x000000ff
        /*0694*/ 	.word	0x000000e8
        /*0698*/ 	.short	0x010a
        /*069a*/ 	.byte	0x15
	.zero		1


	//   ....[89]....
        /*069c*/ 	.word	0x00004bf0
        /*06a0*/ 	.word	0x000000ff
        /*06a4*/ 	.word	0x000000c0
        /*06a8*/ 	.short	0x010a
        /*06aa*/ 	.byte	0x15
	.zero		1


	//   ....[90]....
        /*06ac*/ 	.word	0x00004d40
        /*06b0*/ 	.word	0x000000ff
        /*06b4*/ 	.word	0x000000a0
        /*06b8*/ 	.short	0x010b
        /*06ba*/ 	.byte	0x15
	.zero		1


	//   ....[91]....
        /*06bc*/ 	.word	0x00004d60
        /*06c0*/ 	.word	0x000000ff
        /*06c4*/ 	.word	0x00000000
        /*06c8*/ 	.short	0x0101
        /*06ca*/ 	.byte	0x04
	.zero		1


	//   ....[92]....
        /*06cc*/ 	.word	0x00004d70
        /*06d0*/ 	.word	0x000000ff
        /*06d4*/ 	.word	0x000000c8
        /*06d8*/ 	.short	0x010a
        /*06da*/ 	.byte	0x15
	.zero		1


	//   ....[93]....
        /*06dc*/ 	.word	0x00004ec0
        /*06e0*/ 	.word	0x000000ff
        /*06e4*/ 	.word	0x000000a8
        /*06e8*/ 	.short	0x010b
        /*06ea*/ 	.byte	0x15
	.zero		1


	//   ....[94]....
        /*06ec*/ 	.word	0x00004ee0
        /*06f0*/ 	.word	0x000000ff
        /*06f4*/ 	.word	0x00000000
        /*06f8*/ 	.short	0x0101
        /*06fa*/ 	.byte	0x04
	.zero		1


	//   ....[95]....
        /*06fc*/ 	.word	0x00004ef0
        /*0700*/ 	.word	0x000000ff
        /*0704*/ 	.word	0x000000d0
        /*0708*/ 	.short	0x010a
        /*070a*/ 	.byte	0x15
	.zero		1


	//   ....[96]....
        /*070c*/ 	.word	0x00005050
        /*0710*/ 	.word	0x000000ff
        /*0714*/ 	.word	0x000000b0
        /*0718*/ 	.short	0x010b
        /*071a*/ 	.byte	0x15
	.zero		1


	//   ....[97]....
        /*071c*/ 	.word	0x00005070
        /*0720*/ 	.word	0x000000ff
        /*0724*/ 	.word	0x00000000
        /*0728*/ 	.short	0x0101
        /*072a*/ 	.byte	0x04
	.zero		1


	//   ....[98]....
        /*072c*/ 	.word	0x00005080
        /*0730*/ 	.word	0x000000ff
        /*0734*/ 	.word	0x000000d8
        /*0738*/ 	.short	0x010a
        /*073a*/ 	.byte	0x15
	.zero		1


	//   ....[99]....
        /*073c*/ 	.word	0x00005280
        /*0740*/ 	.word	0x000000ff
        /*0744*/ 	.word	0x000000b8
        /*0748*/ 	.short	0x010b
        /*074a*/ 	.byte	0x15
	.zero		1


	//   ....[100]....
        /*074c*/ 	.word	0x00005290
        /*0750*/ 	.word	0x000000ff
        /*0754*/ 	.word	0x00000000
        /*0758*/ 	.short	0x0101
        /*075a*/ 	.byte	0x2b
	.zero		1


	//   ....[101]....
        /*075c*/ 	.word	0x000052c0
        /*0760*/ 	.word	0x000000ff
        /*0764*/ 	.word	0x000000c0
        /*0768*/ 	.short	0x010a
        /*076a*/ 	.byte	0x15
	.zero		1


	//   ....[102]....
        /*076c*/ 	.word	0x000052e0
        /*0770*/ 	.word	0x000000ff
        /*0774*/ 	.word	0x000000c8
        /*0778*/ 	.short	0x010a
        /*077a*/ 	.byte	0x15
	.zero		1


	//   ....[103]....
        /*077c*/ 	.word	0x00005300
        /*0780*/ 	.word	0x000000ff
        /*0784*/ 	.word	0x000000d0
        /*0788*/ 	.short	0x010a
        /*078a*/ 	.byte	0x15
	.zero		1


	//   ....[104]....
        /*078c*/ 	.word	0x00005340
        /*0790*/ 	.word	0x00000000
        /*0794*/ 	.word	0x000000d8
        /*0798*/ 	.short	0x010a
        /*079a*/ 	.byte	0xff
	.zero		1


	//   ....[105]....
        /*079c*/ 	.word	0x00005680
        /*07a0*/ 	.word	0x00000003
        /*07a4*/ 	.word	0x000000f0
        /*07a8*/ 	.short	0x010a
        /*07aa*/ 	.byte	0xff
	.zero		1


	//   ....[106]....
        /*07ac*/ 	.word	0x00005800
        /*07b0*/ 	.word	0x00000000
        /*07b4*/ 	.word	0x00000000
        /*07b8*/ 	.short	0x0101
        /*07ba*/ 	.byte	0xff
	.zero		1


	//   ....[107]....
        /*07bc*/ 	.word	0x00006320
        /*07c0*/ 	.word	0x00000002
        /*07c4*/ 	.word	0x000000a0
        /*07c8*/ 	.short	0x010a
        /*07ca*/ 	.byte	0xff
	.zero		1


	//   ....[108]....
        /*07cc*/ 	.word	0x00006360
        /*07d0*/ 	.word	0x00000034
        /*07d4*/ 	.word	0x00000110
        /*07d8*/ 	.short	0x010a
        /*07da*/ 	.byte	0xff
	.zero		1


	//   ....[109]....
        /*07dc*/ 	.word	0x000064a0
        /*07e0*/ 	.word	0x00000002
        /*07e4*/ 	.word	0x000000a0
        /*07e8*/ 	.short	0x010a
        /*07ea*/ 	.byte	0xff
	.zero		1


	//   ....[110]....
        /*07ec*/ 	.word	0x000065c0
        /*07f0*/ 	.word	0x00000000
        /*07f4*/ 	.word	0x00000000
        /*07f8*/ 	.short	0x0101
        /*07fa*/ 	.byte	0xff
	.zero		1


	//   ....[111]....
        /*07fc*/ 	.word	0x00006640
        /*0800*/ 	.word	0x00000034
        /*0804*/ 	.word	0x00000110
        /*0808*/ 	.short	0x010a
        /*080a*/ 	.byte	0xff
	.zero		1


	//   ....[112]....
        /*080c*/ 	.word	0x000071b0
        /*0810*/ 	.word	0x00000000
        /*0814*/ 	.word	0x000000a0
        /*0818*/ 	.short	0x010a
        /*081a*/ 	.byte	0xff
	.zero		1


	//   ....[113]....
        /*081c*/ 	.word	0x00007260
        /*0820*/ 	.word	0x00000000
        /*0824*/ 	.word	0x000000a0
        /*0828*/ 	.short	0x010a
        /*082a*/ 	.byte	0xff
	.zero		1


	//   ....[114]....
        /*082c*/ 	.word	0x00007380
        /*0830*/ 	.word	0x00000000
        /*0834*/ 	.word	0x00000000
        /*0838*/ 	.short	0x0101
        /*083a*/ 	.byte	0xff
	.zero		1


	//   ....[115]....
        /*083c*/ 	.word	0x00007ef0
        /*0840*/ 	.word	0x00000000
        /*0844*/ 	.word	0x000000a0
        /*0848*/ 	.short	0x010a
        /*084a*/ 	.byte	0xff
	.zero		1


	//   ....[116]....
        /*084c*/ 	.word	0x00007fa0
        /*0850*/ 	.word	0x00000000
        /*0854*/ 	.word	0x000000a0
        /*0858*/ 	.short	0x010a
        /*085a*/ 	.byte	0xff
	.zero		1


	//   ....[117]....
        /*085c*/ 	.word	0x000080d0
        /*0860*/ 	.word	0x00000000
        /*0864*/ 	.word	0x00000000
        /*0868*/ 	.short	0x0101
        /*086a*/ 	.byte	0xff
	.zero		1


	//   ....[118]....
        /*086c*/ 	.word	0x00008c70
        /*0870*/ 	.word	0x00000000
        /*0874*/ 	.word	0x000000a0
        /*0878*/ 	.short	0x010a
        /*087a*/ 	.byte	0xff
	.zero		1


	//   ....[119]....
        /*087c*/ 	.word	0x00008d20
        /*0880*/ 	.word	0x00000000
        /*0884*/ 	.word	0x000000a0
        /*0888*/ 	.short	0x010a
        /*088a*/ 	.byte	0xff
	.zero		1


	//   ....[120]....
        /*088c*/ 	.word	0x00008e40
        /*0890*/ 	.word	0x00000000
        /*0894*/ 	.word	0x00000000
        /*0898*/ 	.short	0x0101
        /*089a*/ 	.byte	0xff
	.zero		1


	//   ....[121]....
        /*089c*/ 	.word	0x00009250
        /*08a0*/ 	.word	0x000000ff
        /*08a4*/ 	.word	0x00000000
        /*08a8*/ 	.short	0x0101
        /*08aa*/ 	.byte	0x04
	.zero		1


	//   ....[122]....
        /*08ac*/ 	.word	0x00009b50
        /*08b0*/ 	.word	0x00000000
        /*08b4*/ 	.word	0x00000160
        /*08b8*/ 	.short	0x010a
        /*08ba*/ 	.byte	0xff
	.zero		1


	//   ....[123]....
        /*08bc*/ 	.word	0x00009bb0
        /*08c0*/ 	.word	0x00000000
        /*08c4*/ 	.word	0x00000050
        /*08c8*/ 	.short	0x010a
        /*08ca*/ 	.byte	0xff
	.zero		1


	//   ....[124]....
        /*08cc*/ 	.word	0x00009c10
        /*08d0*/ 	.word	0x00000000
        /*08d4*/ 	.word	0x00000050
        /*08d8*/ 	.short	0x010a
        /*08da*/ 	.byte	0xff
	.zero		1


	//   ....[125]....
        /*08dc*/ 	.word	0x00009c60
        /*08e0*/ 	.word	0x00000003
        /*08e4*/ 	.word	0x000000f0
        /*08e8*/ 	.short	0x010a
        /*08ea*/ 	.byte	0xff
	.zero		1


	//   ....[126]....
        /*08ec*/ 	.word	0x00009cc0
        /*08f0*/ 	.word	0x00000000
        /*08f4*/ 	.word	0x00000000
        /*08f8*/ 	.short	0x010a
        /*08fa*/ 	.byte	0xff
	.zero		1


	//   ....[127]....
        /*08fc*/ 	.word	0x00009d20
        /*0900*/ 	.word	0x00000000
        /*0904*/ 	.word	0x00000000
        /*0908*/ 	.short	0x010a
        /*090a*/ 	.byte	0xff
	.zero		1


	//   ....[128]....
        /*090c*/ 	.word	0x00009d80
        /*0910*/ 	.word	0x00000000
        /*0914*/ 	.word	0x00000000
        /*0918*/ 	.short	0x010a
        /*091a*/ 	.byte	0xff
	.zero		1


	//   ....[129]....
        /*091c*/ 	.word	0x00009de0
        /*0920*/ 	.word	0x00000000
        /*0924*/ 	.word	0x00000000
        /*0928*/ 	.short	0x010a
        /*092a*/ 	.byte	0xff
	.zero		1


	//   ....[130]....
        /*092c*/ 	.word	0x00009e40
        /*0930*/ 	.word	0x00000000
        /*0934*/ 	.word	0x00000000
        /*0938*/ 	.short	0x010a
        /*093a*/ 	.byte	0xff
	.zero		1


	//   ....[131]....
        /*093c*/ 	.word	0x00009ea0
        /*0940*/ 	.word	0x00000000
        /*0944*/ 	.word	0x00000000
        /*0948*/ 	.short	0x010a
        /*094a*/ 	.byte	0xff
	.zero		1


	//   ....[132]....
        /*094c*/ 	.word	0x00009f00
        /*0950*/ 	.word	0x00000000
        /*0954*/ 	.word	0x00000000
        /*0958*/ 	.short	0x010a
        /*095a*/ 	.byte	0xff
	.zero		1


	//   ....[133]....
        /*095c*/ 	.word	0x00009f60
        /*0960*/ 	.word	0x00000000
        /*0964*/ 	.word	0x00000000
        /*0968*/ 	.short	0x010a
        /*096a*/ 	.byte	0xff
	.zero		1


	//   ....[134]....
        /*096c*/ 	.word	0x00009fc0
        /*0970*/ 	.word	0x00000000
        /*0974*/ 	.word	0x00000000
        /*0978*/ 	.short	0x010a
        /*097a*/ 	.byte	0xff
	.zero		1


	//   ....[135]....
        /*097c*/ 	.word	0x0000a010
        /*0980*/ 	.word	0x00000002
        /*0984*/ 	.word	0x00000150
        /*0988*/ 	.short	0x010a
        /*098a*/ 	.byte	0xff
	.zero		1


	//   ....[136]....
        /*098c*/ 	.word	0x0000a070
        /*0990*/ 	.word	0x00000002
        /*0994*/ 	.word	0x00000100
        /*0998*/ 	.short	0x010a
        /*099a*/ 	.byte	0xff
	.zero		1


	//   ....[137]....
        /*099c*/ 	.word	0x0000a0c0
        /*09a0*/ 	.word	0x00000002
        /*09a4*/ 	.word	0x000000f0
        /*09a8*/ 	.short	0x010a
        /*09aa*/ 	.byte	0xff
	.zero		1


	//   ....[138]....
        /*09ac*/ 	.word	0x0000a120
        /*09b0*/ 	.word	0x00000000
        /*09b4*/ 	.word	0x00000100
        /*09b8*/ 	.short	0x010a
        /*09ba*/ 	.byte	0xff
	.zero		1


	//   ....[139]....
        /*09bc*/ 	.word	0x0000a170
        /*09c0*/ 	.word	0x00000000
        /*09c4*/ 	.word	0x000000f0
        /*09c8*/ 	.short	0x010a
        /*09ca*/ 	.byte	0xff
	.zero		1


	//   ....[140]....
        /*09cc*/ 	.word	0x0000a1d0
        /*09d0*/ 	.word	0x00000002
        /*09d4*/ 	.word	0x00000130
        /*09d8*/ 	.short	0x010a
        /*09da*/ 	.byte	0xff
	.zero		1


	//   ....[141]....
        /*09dc*/ 	.word	0x0000a230
        /*09e0*/ 	.word	0x00000000
        /*09e4*/ 	.word	0x00000000
        /*09e8*/ 	.short	0x010a
        /*09ea*/ 	.byte	0xff
	.zero		1


	//   ....[142]....
        /*09ec*/ 	.word	0x0000a290
        /*09f0*/ 	.word	0x00000000
        /*09f4*/ 	.word	0x00000000
        /*09f8*/ 	.short	0x010a
        /*09fa*/ 	.byte	0xff
	.zero		1


	//   ....[143]....
        /*09fc*/ 	.word	0x0000a2f0
        /*0a00*/ 	.word	0x00000000
        /*0a04*/ 	.word	0x00000000
        /*0a08*/ 	.short	0x010a
        /*0a0a*/ 	.byte	0xff
	.zero		1


	//   ....[144]....
        /*0a0c*/ 	.word	0x0000a350
        /*0a10*/ 	.word	0x00000000
        /*0a14*/ 	.word	0x00000000
        /*0a18*/ 	.short	0x010a
        /*0a1a*/ 	.byte	0xff
	.zero		1


	//   ....[145]....
        /*0a1c*/ 	.word	0x0000a3b0
        /*0a20*/ 	.word	0x00000000
        /*0a24*/ 	.word	0x00000000
        /*0a28*/ 	.short	0x010a
        /*0a2a*/ 	.byte	0xff
	.zero		1


	//   ....[146]....
        /*0a2c*/ 	.word	0x0000a400
        /*0a30*/ 	.word	0x00000008
        /*0a34*/ 	.word	0x000000f0
        /*0a38*/ 	.short	0x010a
        /*0a3a*/ 	.byte	0xff
	.zero		1


	//   ....[147]....
        /*0a3c*/ 	.word	0x0000a460
        /*0a40*/ 	.word	0x00000000
        /*0a44*/ 	.word	0x000000e8
        /*0a48*/ 	.short	0x010a
        /*0a4a*/ 	.byte	0xff
	.zero		1


	//   ....[148]....
        /*0a4c*/ 	.word	0x0000a4c0
        /*0a50*/ 	.word	0x00000000
        /*0a54*/ 	.word	0x000000c0
        /*0a58*/ 	.short	0x010a
        /*0a5a*/ 	.byte	0xff
	.zero		1


	//   ....[149]....
        /*0a5c*/ 	.word	0x0000a520
        /*0a60*/ 	.word	0x00000000
        /*0a64*/ 	.word	0x000000c8
        /*0a68*/ 	.short	0x010a
        /*0a6a*/ 	.byte	0xff
	.zero		1


	//   ....[150]....
        /*0a6c*/ 	.word	0x0000a580
        /*0a70*/ 	.word	0x00000000
        /*0a74*/ 	.word	0x000000d0
        /*0a78*/ 	.short	0x010a
        /*0a7a*/ 	.byte	0xff
	.zero		1


	//   ....[151]....
        /*0a7c*/ 	.word	0x0000a5e0
        /*0a80*/ 	.word	0x00000000
        /*0a84*/ 	.word	0x000000d8
        /*0a88*/ 	.short	0x010a
        /*0a8a*/ 	.byte	0xff
	.zero		1


	//   ....[152]....
        /*0a8c*/ 	.word	0x0000a640
        /*0a90*/ 	.word	0x00000000
        /*0a94*/ 	.word	0x000000c0
        /*0a98*/ 	.short	0x010a
        /*0a9a*/ 	.byte	0xff
	.zero		1


	//   ....[153]....
        /*0a9c*/ 	.word	0x0000a6a0
        /*0aa0*/ 	.word	0x00000000
        /*0aa4*/ 	.word	0x000000c8
        /*0aa8*/ 	.short	0x010a
        /*0aaa*/ 	.byte	0xff
	.zero		1


	//   ....[154]....
        /*0aac*/ 	.word	0x0000a700
        /*0ab0*/ 	.word	0x00000000
        /*0ab4*/ 	.word	0x000000d0
        /*0ab8*/ 	.short	0x010a
        /*0aba*/ 	.byte	0xff
	.zero		1


	//   ....[155]....
        /*0abc*/ 	.word	0x0000a750
        /*0ac0*/ 	.word	0x00000003
        /*0ac4*/ 	.word	0x000000f0
        /*0ac8*/ 	.short	0x010a
        /*0aca*/ 	.byte	0xff
	.zero		1


	//   ....[156]....
        /*0acc*/ 	.word	0x0000a7a0
        /*0ad0*/ 	.word	0x00000002
        /*0ad4*/ 	.word	0x000000a0
        /*0ad8*/ 	.short	0x010a
        /*0ada*/ 	.byte	0xff
	.zero		1


	//   ....[157]....
        /*0adc*/ 	.word	0x0000a7f0
        /*0ae0*/ 	.word	0x00000034
        /*0ae4*/ 	.word	0x00000110
        /*0ae8*/ 	.short	0x010a
        /*0aea*/ 	.byte	0xff
	.zero		1


	//   ....[158]....
        /*0aec*/ 	.word	0x0000a840
        /*0af0*/ 	.word	0x00000000
        /*0af4*/ 	.word	0x000000a0
        /*0af8*/ 	.short	0x010a
        /*0afa*/ 	.byte	0xff
	.zero		1


	//   ....[159]....
        /*0afc*/ 	.word	0x0000a890
        /*0b00*/ 	.word	0x00000000
        /*0b04*/ 	.word	0x000000a0
        /*0b08*/ 	.short	0x010a
        /*0b0a*/ 	.byte	0xff
	.zero		1


	//   ....[160]....
        /*0b0c*/ 	.word	0x0000a8e0
        /*0b10*/ 	.word	0x00000000
        /*0b14*/ 	.word	0x000000a0
        /*0b18*/ 	.short	0x010a
        /*0b1a*/ 	.byte	0xff
	.zero		1


	//----- nvinfo : EIATTR_NUM_MBARRIERS
	.align		4
.L_48:
        /*0b1c*/ 	.byte	0x03, 0x38
        /*0b1e*/ 	.short	0x002e


	//----- nvinfo : EIATTR_EXIT_INSTR_OFFSETS
	.align		4
        /*0b20*/ 	.byte	0x04, 0x1c
        /*0b22*/ 	.short	(.L_50 - .L_49)


	//   ....[0]....
.L_49:
        /*0b24*/ 	.word	0x00002d70


	//   ....[1]....
        /*0b28*/ 	.word	0x00003260


	//   ....[2]....
        /*0b2c*/ 	.word	0x000032c0


	//   ....[3]....
        /*0b30*/ 	.word	0x00004150


	//   ....[4]....
        /*0b34*/ 	.word	0x00005370


	//   ....[5]....
        /*0b38*/ 	.word	0x000053b0


	//   ....[6]....
        /*0b3c*/ 	.word	0x00009b40


	//----- nvinfo : EIATTR_MAX_THREADS
	.align		4
.L_50:
        /*0b40*/ 	.byte	0x04, 0x05
        /*0b42*/ 	.short	(.L_52 - .L_51)
.L_51:
        /*0b44*/ 	.word	0x00000100
        /*0b48*/ 	.word	0x00000001
        /*0b4c*/ 	.word	0x00000001


	//----- nvinfo : EIATTR_CRS_STACK_SIZE
	.align		4
.L_52:
        /*0b50*/ 	.byte	0x04, 0x1e
        /*0b52*/ 	.short	(.L_54 - .L_53)
.L_53:
        /*0b54*/ 	.word	0x00000000


	//----- nvinfo : EIATTR_CBANK_PARAM_SIZE
	.align		4
.L_54:
        /*0b58*/ 	.byte	0x03, 0x19
        /*0b5a*/ 	.short	0x0800


	//----- nvinfo : EIATTR_PARAM_CBANK
	.align		4
        /*0b5c*/ 	.byte	0x04, 0x0a
        /*0b5e*/ 	.short	(.L_56 - .L_55)
	.align		4
.L_55:
        /*0b60*/ 	.word	index@(.nv.constant0._ZN7cutlass13device_kernelINS_4gemm6kernel13GemmUniversalIN4cute5tupleIJiiiiEEENS1_10collective13CollectiveMmaINS1_35MainloopSm100TmaUmmaWarpSpecializedILi10ELi2ELi4ENS5_IJNS4_1CILi2EEENSA_ILi1EEESC_EEEEENS5_IJNSA_ILi64EEENSA_ILi256EEESF_EEEaNS5_IJlSC_lEEEaSI_NS4_8TiledMMAINS4_8MMA_AtomIJNS4_15SM100_MMA_S8_SSIaaiLi64ELi256ELNS4_4UMMA5MajorE0ELSN_0ELNSM_8SaturateE0EEEEEENS4_6LayoutINS5_IJSC_SC_SC_EEENS5_IJNSA_ILi0EEEST_ST_EEEEENS5_IJNS4_10UnderscoreESW_SW_EEEEENS4_13SM90_TMA_LOADENS4_14ComposedLayoutINS4_7SwizzleILi2ELi4ELi3EEENS4_18smem_ptr_flag_bitsILi8EEENSR_INS5_IJNSA_ILi8EEESF_EEENS5_IJSF_SC_EEEEEEEvNS4_8identityENS4_23SM90_TMA_LOAD_MULTICASTES19_vS1A_EENS_8epilogue10collective18CollectiveEpilogueINS1D_23Sm100TmaWarpSpecializedILi4ELi2ELi32ELb0ELb0EEEJSH_NS5_IJNSR_ISF_SC_EES1I_EEEaSI_aSI_NS1D_6fusion15FusionCallbacksIS1H_NS1K_17LinearCombinationIaiaiLNS_15FloatRoundStyleE2EEESH_S1J_JEEENS4_5SM1004TMEM4LOAD26SM100_TMEM_LOAD_16dp32b32xESZ_S19_NS4_39AutoVectorizingCopyWithAssumedAlignmentILi128EEENS4_14SM90_TMA_STOREES19_S1V_S1V_EEEvvEEEEvNT_6ParamsE)
        /*0b64*/ 	.short	0x0380
        /*0b66*/ 	.short	0x0800


	//----- nvinfo : EIATTR_SW_WAR
	.align		4
.L_56:
        /*0b68*/ 	.byte	0x04, 0x36
        /*0b6a*/ 	.short	(.L_58 - .L_57)
.L_57:
        /*0b6c*/ 	.word	0x00000008
.L_58:


//--------------------- .nv.callgraph             --------------------------
	.section	.nv.callgraph,"",@"SHT_CUDA_CALLGRAPH"
	.align	4
	.sectionentsize	8
	.align		4
        /*0000*/ 	.word	0x00000000
	.align		4
        /*0004*/ 	.word	0xffffffff
	.align		4
        /*0008*/ 	.word	index@(_ZN7cutlass13device_kernelINS_4gemm6kernel13GemmUniversalIN4cute5tupleIJiiiiEEENS1_10collective13CollectiveMmaINS1_35MainloopSm100TmaUmmaWarpSpecializedILi10ELi2ELi4ENS5_IJNS4_1CILi2EEENSA_ILi1EEESC_EEEEENS5_IJNSA_ILi64EEENSA_ILi256EEESF_EEEaNS5_IJlSC_lEEEaSI_NS4_8TiledMMAINS4_8MMA_AtomIJNS4_15SM100_MMA_S8_SSIaaiLi64ELi256ELNS4_4UMMA5MajorE0ELSN_0ELNSM_8SaturateE0EEEEEENS4_6LayoutINS5_IJSC_SC_SC_EEENS5_IJNSA_ILi0EEEST_ST_EEEEENS5_IJNS4_10UnderscoreESW_SW_EEEEENS4_13SM90_TMA_LOADENS4_14ComposedLayoutINS4_7SwizzleILi2ELi4ELi3EEENS4_18smem_ptr_flag_bitsILi8EEENSR_INS5_IJNSA_ILi8EEESF_EEENS5_IJSF_SC_EEEEEEEvNS4_8identityENS4_23SM90_TMA_LOAD_MULTICASTES19_vS1A_EENS_8epilogue10collective18CollectiveEpilogueINS1D_23Sm100TmaWarpSpecializedILi4ELi2ELi32ELb0ELb0EEEJSH_NS5_IJNSR_ISF_SC_EES1I_EEEaSI_aSI_NS1D_6fusion15FusionCallbacksIS1H_NS1K_17LinearCombinationIaiaiLNS_15FloatRoundStyleE2EEESH_S1J_JEEENS4_5SM1004TMEM4LOAD26SM100_TMEM_LOAD_16dp32b32xESZ_S19_NS4_39AutoVectorizingCopyWithAssumedAlignmentILi128EEENS4_14SM90_TMA_STOREES19_S1V_S1V_EEEvvEEEEvNT_6ParamsE)
	.align		4
        /*000c*/ 	.word	index@(__assertfail)
	.align		4
        /*0010*/ 	.word	0x00000000
	.align		4
        /*0014*/ 	.word	0xfffffffe
	.align		4
        /*0018*/ 	.word	0x00000000
	.align		4
        /*001c*/ 	.word	0xfffffffd
	.align		4
        /*0020*/ 	.word	0x00000000
	.align		4
        /*0024*/ 	.word	0xfffffffc


//--------------------- .nv.constant4             --------------------------
	.section	.nv.constant4,"a",@progbits
	.align	8
	.align		8
.nv.constant4:
        /*0000*/ 	.dword	__assertfail
	.align		8
        /*0008*/ 	.dword	__unnamed_1
	.align		8
        /*0010*/ 	.dword	__unnamed_2
	.align		8
        /*0018*/ 	.dword	__unnamed_3
	.align		8
        /*0020*/ 	.dword	_ZN40_INTERNAL_117eeaaf_4_k_cu_5cf77c41_169534cuda3std3__45__cpo5beginE
	.align		8
        /*0028*/ 	.dword	_ZN40_INTERNAL_117eeaaf_4_k_cu_5cf77c41_169534cuda3std3__45__cpo3endE
	.align		8
        /*0030*/ 	.dword	_ZN40_INTERNAL_117eeaaf_4_k_cu_5cf77c41_169534cuda3std3__45__cpo6cbeginE
	.align		8
        /*0038*/ 	.dword	_ZN40_INTERNAL_117eeaaf_4_k_cu_5cf77c41_169534cuda3std3__45__cpo4cendE
	.align		8
        /*0040*/ 	.dword	_ZN40_INTERNAL_117eeaaf_4_k_cu_5cf77c41_169534cuda3std3__442_GLOBAL__N__117eeaaf_4_k_cu_5cf77c41_169536ignoreE
	.align		8
        /*0048*/ 	.dword	_ZN40_INTERNAL_117eeaaf_4_k_cu_5cf77c41_169534cuda3std3__419piecewise_constructE
	.align		8
        /*0050*/ 	.dword	_ZN40_INTERNAL_117eeaaf_4_k_cu_5cf77c41_169534cuda3std3__48in_placeE
	.align		8
        /*0058*/ 	.dword	_ZN40_INTERNAL_117eeaaf_4_k_cu_5cf77c41_169534cuda3std6ranges3__45__cpo4swapE
	.align		8
        /*0060*/ 	.dword	_ZN40_INTERNAL_117eeaaf_4_k_cu_5cf77c41_169534cuda3std6ranges3__45__cpo9iter_moveE
	.align		8
        /*0068*/ 	.dword	_ZN40_INTERNAL_117eeaaf_4_k_cu_5cf77c41_169534cute7productE
	.align		8
        /*0070*/ 	.dword	_ZN40_INTERNAL_117eeaaf_4_k_cu_5cf77c41_169534cute1_E
	.align		8
        /*0078*/ 	.dword	$str$25
	.align		8
        /*0080*/ 	.dword	$str$26
	.align		8
        /*0088*/ 	.dword	$str$27
	.align		8
        /*0090*/ 	.dword	$str$28


//--------------------- .text._ZN7cutlass13device_kernelINS_4gemm6kernel13GemmUniversalIN4cute5tupleIJiiiiEEENS1_10collective13CollectiveMmaINS1_35MainloopSm100TmaUmmaWarpSpecializedILi10ELi2ELi4ENS5_IJNS4_1CILi2EEENSA_ILi1EEESC_EEEEENS5_IJNSA_ILi64EEENSA_ILi256EEESF_EEEaNS5_IJlSC_lEEEaSI_NS4_8TiledMMAINS4_8MMA_AtomIJNS4_15SM100_MMA_S8_SSIaaiLi64ELi256ELNS4_4UMMA5MajorE0ELSN_0ELNSM_8SaturateE0EEEEEENS4_6LayoutINS5_IJSC_SC_SC_EEENS5_IJNSA_ILi0EEEST_ST_EEEEENS5_IJNS4_10UnderscoreESW_SW_EEEEENS4_13SM90_TMA_LOADENS4_14ComposedLayoutINS4_7SwizzleILi2ELi4ELi3EEENS4_18smem_ptr_flag_bitsILi8EEENSR_INS5_IJNSA_ILi8EEESF_EEENS5_IJSF_SC_EEEEEEEvNS4_8identityENS4_23SM90_TMA_LOAD_MULTICASTES19_vS1A_EENS_8epilogue10collective18CollectiveEpilogueINS1D_23Sm100TmaWarpSpecializedILi4ELi2ELi32ELb0ELb0EEEJSH_NS5_IJNSR_ISF_SC_EES1I_EEEaSI_aSI_NS1D_6fusion15FusionCallbacksIS1H_NS1K_17LinearCombinationIaiaiLNS_15FloatRoundStyleE2EEESH_S1J_JEEENS4_5SM1004TMEM4LOAD26SM100_TMEM_LOAD_16dp32b32xESZ_S19_NS4_39AutoVectorizingCopyWithAssumedAlignmentILi128EEENS4_14SM90_TMA_STOREES19_S1V_S1V_EEEvvEEEEvNT_6ParamsE --------------------------
	.section	.text._ZN7cutlass13device_kernelINS_4gemm6kernel13GemmUniversalIN4cute5tupleIJiiiiEEENS1_10collective13CollectiveMmaINS1_35MainloopSm100TmaUmmaWarpSpecializedILi10ELi2ELi4ENS5_IJNS4_1CILi2EEENSA_ILi1EEESC_EEEEENS5_IJNSA_ILi64EEENSA_ILi256EEESF_EEEaNS5_IJlSC_lEEEaSI_NS4_8TiledMMAINS4_8MMA_AtomIJNS4_15SM100_MMA_S8_SSIaaiLi64ELi256ELNS4_4UMMA5MajorE0ELSN_0ELNSM_8SaturateE0EEEEEENS4_6LayoutINS5_IJSC_SC_SC_EEENS5_IJNSA_ILi0EEEST_ST_EEEEENS5_IJNS4_10UnderscoreESW_SW_EEEEENS4_13SM90_TMA_LOADENS4_14ComposedLayoutINS4_7SwizzleILi2ELi4ELi3EEENS4_18smem_ptr_flag_bitsILi8EEENSR_INS5_IJNSA_ILi8EEESF_EEENS5_IJSF_SC_EEEEEEEvNS4_8identityENS4_23SM90_TMA_LOAD_MULTICASTES19_vS1A_EENS_8epilogue10collective18CollectiveEpilogueINS1D_23Sm100TmaWarpSpecializedILi4ELi2ELi32ELb0ELb0EEEJSH_NS5_IJNSR_ISF_SC_EES1I_EEEaSI_aSI_NS1D_6fusion15FusionCallbacksIS1H_NS1K_17LinearCombinationIaiaiLNS_15FloatRoundStyleE2EEESH_S1J_JEEENS4_5SM1004TMEM4LOAD26SM100_TMEM_LOAD_16dp32b32xESZ_S19_NS4_39AutoVectorizingCopyWithAssumedAlignmentILi128EEENS4_14SM90_TMA_STOREES19_S1V_S1V_EEEvvEEEEvNT_6ParamsE,"ax",@progbits
	.align	128
.text._ZN7cutlass13device_kernelINS_4gemm6kernel13GemmUniversalIN4cute5tupleIJiiiiEEENS1_10collective13CollectiveMmaINS1_35MainloopSm100TmaUmmaWarpSpecializedILi10ELi2ELi4ENS5_IJNS4_1CILi2EEENSA_ILi1EEESC_EEEEENS5_IJNSA_ILi64EEENSA_ILi256EEESF_EEEaNS5_IJlSC_lEEEaSI_NS4_8TiledMMAINS4_8MMA_AtomIJNS4_15SM100_MMA_S8_SSIaaiLi64ELi256ELNS4_4UMMA5MajorE0ELSN_0ELNSM_8SaturateE0EEEEEENS4_6LayoutINS5_IJSC_SC_SC_EEENS5_IJNSA_ILi0EEEST_ST_EEEEENS5_IJNS4_10UnderscoreESW_SW_EEEEENS4_13SM90_TMA_LOADENS4_14ComposedLayoutINS4_7SwizzleILi2ELi4ELi3EEENS4_18smem_ptr_flag_bitsILi8EEENSR_INS5_IJNSA_ILi8EEESF_EEENS5_IJSF_SC_EEEEEEEvNS4_8identityENS4_23SM90_TMA_LOAD_MULTICASTES19_vS1A_EENS_8epilogue10collective18CollectiveEpilogueINS1D_23Sm100TmaWarpSpecializedILi4ELi2ELi32ELb0ELb0EEEJSH_NS5_IJNSR_ISF_SC_EES1I_EEEaSI_aSI_NS1D_6fusion15FusionCallbacksIS1H_NS1K_17LinearCombinationIaiaiLNS_15FloatRoundStyleE2EEESH_S1J_JEEENS4_5SM1004TMEM4LOAD26SM100_TMEM_LOAD_16dp32b32xESZ_S19_NS4_39AutoVectorizingCopyWithAssumedAlignmentILi128EEENS4_14SM90_TMA_STOREES19_S1V_S1V_EEEvvEEEEvNT_6ParamsE:
        .type           _ZN7cutlass13device_kernelINS_4gemm6kernel13GemmUniversalIN4cute5tupleIJiiiiEEENS1_10collective13CollectiveMmaINS1_35MainloopSm100TmaUmmaWarpSpecializedILi10ELi2ELi4ENS5_IJNS4_1CILi2EEENSA_ILi1EEESC_EEEEENS5_IJNSA_ILi64EEENSA_ILi256EEESF_EEEaNS5_IJlSC_lEEEaSI_NS4_8TiledMMAINS4_8MMA_AtomIJNS4_15SM100_MMA_S8_SSIaaiLi64ELi256ELNS4_4UMMA5MajorE0ELSN_0ELNSM_8SaturateE0EEEEEENS4_6LayoutINS5_IJSC_SC_SC_EEENS5_IJNSA_ILi0EEEST_ST_EEEEENS5_IJNS4_10UnderscoreESW_SW_EEEEENS4_13SM90_TMA_LOADENS4_14ComposedLayoutINS4_7SwizzleILi2ELi4ELi3EEENS4_18smem_ptr_flag_bitsILi8EEENSR_INS5_IJNSA_ILi8EEESF_EEENS5_IJSF_SC_EEEEEEEvNS4_8identityENS4_23SM90_TMA_LOAD_MULTICASTES19_vS1A_EENS_8epilogue10collective18CollectiveEpilogueINS1D_23Sm100TmaWarpSpecializedILi4ELi2ELi32ELb0ELb0EEEJSH_NS5_IJNSR_ISF_SC_EES1I_EEEaSI_aSI_NS1D_6fusion15FusionCallbacksIS1H_NS1K_17LinearCombinationIaiaiLNS_15FloatRoundStyleE2EEESH_S1J_JEEENS4_5SM1004TMEM4LOAD26SM100_TMEM_LOAD_16dp32b32xESZ_S19_NS4_39AutoVectorizingCopyWithAssumedAlignmentILi128EEENS4_14SM90_TMA_STOREES19_S1V_S1V_EEEvvEEEEvNT_6ParamsE,@function
        .size           _ZN7cutlass13device_kernelINS_4gemm6kernel13GemmUniversalIN4cute5tupleIJiiiiEEENS1_10collective13CollectiveMmaINS1_35MainloopSm100TmaUmmaWarpSpecializedILi10ELi2ELi4ENS5_IJNS4_1CILi2EEENSA_ILi1EEESC_EEEEENS5_IJNSA_ILi64EEENSA_ILi256EEESF_EEEaNS5_IJlSC_lEEEaSI_NS4_8TiledMMAINS4_8MMA_AtomIJNS4_15SM100_MMA_S8_SSIaaiLi64ELi256ELNS4_4UMMA5MajorE0ELSN_0ELNSM_8SaturateE0EEEEEENS4_6LayoutINS5_IJSC_SC_SC_EEENS5_IJNSA_ILi0EEEST_ST_EEEEENS5_IJNS4_10UnderscoreESW_SW_EEEEENS4_13SM90_TMA_LOADENS4_14ComposedLayoutINS4_7SwizzleILi2ELi4ELi3EEENS4_18smem_ptr_flag_bitsILi8EEENSR_INS5_IJNSA_ILi8EEESF_EEENS5_IJSF_SC_EEEEEEEvNS4_8identityENS4_23SM90_TMA_LOAD_MULTICASTES19_vS1A_EENS_8epilogue10collective18CollectiveEpilogueINS1D_23Sm100TmaWarpSpecializedILi4ELi2ELi32ELb0ELb0EEEJSH_NS5_IJNSR_ISF_SC_EES1I_EEEaSI_aSI_NS1D_6fusion15FusionCallbacksIS1H_NS1K_17LinearCombinationIaiaiLNS_15FloatRoundStyleE2EEESH_S1J_JEEENS4_5SM1004TMEM4LOAD26SM100_TMEM_LOAD_16dp32b32xESZ_S19_NS4_39AutoVectorizingCopyWithAssumedAlignmentILi128EEENS4_14SM90_TMA_STOREES19_S1V_S1V_EEEvvEEEEvNT_6ParamsE,(.L_x_196 - _ZN7cutlass13device_kernelINS_4gemm6kernel13GemmUniversalIN4cute5tupleIJiiiiEEENS1_10collective13CollectiveMmaINS1_35MainloopSm100TmaUmmaWarpSpecializedILi10ELi2ELi4ENS5_IJNS4_1CILi2EEENSA_ILi1EEESC_EEEEENS5_IJNSA_ILi64EEENSA_ILi256EEESF_EEEaNS5_IJlSC_lEEEaSI_NS4_8TiledMMAINS4_8MMA_AtomIJNS4_15SM100_MMA_S8_SSIaaiLi64ELi256ELNS4_4UMMA5MajorE0ELSN_0ELNSM_8SaturateE0EEEEEENS4_6LayoutINS5_IJSC_SC_SC_EEENS5_IJNSA_ILi0EEEST_ST_EEEEENS5_IJNS4_10UnderscoreESW_SW_EEEEENS4_13SM90_TMA_LOADENS4_14ComposedLayoutINS4_7SwizzleILi2ELi4ELi3EEENS4_18smem_ptr_flag_bitsILi8EEENSR_INS5_IJNSA_ILi8EEESF_EEENS5_IJSF_SC_EEEEEEEvNS4_8identityENS4_23SM90_TMA_LOAD_MULTICASTES19_vS1A_EENS_8epilogue10collective18CollectiveEpilogueINS1D_23Sm100TmaWarpSpecializedILi4ELi2ELi32ELb0ELb0EEEJSH_NS5_IJNSR_ISF_SC_EES1I_EEEaSI_aSI_NS1D_6fusion15FusionCallbacksIS1H_NS1K_17LinearCombinationIaiaiLNS_15FloatRoundStyleE2EEESH_S1J_JEEENS4_5SM1004TMEM4LOAD26SM100_TMEM_LOAD_16dp32b32xESZ_S19_NS4_39AutoVectorizingCopyWithAssumedAlignmentILi128EEENS4_14SM90_TMA_STOREES19_S1V_S1V_EEEvvEEEEvNT_6ParamsE)
        .other          _ZN7cutlass13device_kernelINS_4gemm6kernel13GemmUniversalIN4cute5tupleIJiiiiEEENS1_10collective13CollectiveMmaINS1_35MainloopSm100TmaUmmaWarpSpecializedILi10ELi2ELi4ENS5_IJNS4_1CILi2EEENSA_ILi1EEESC_EEEEENS5_IJNSA_ILi64EEENSA_ILi256EEESF_EEEaNS5_IJlSC_lEEEaSI_NS4_8TiledMMAINS4_8MMA_AtomIJNS4_15SM100_MMA_S8_SSIaaiLi64ELi256ELNS4_4UMMA5MajorE0ELSN_0ELNSM_8SaturateE0EEEEEENS4_6LayoutINS5_IJSC_SC_SC_EEENS5_IJNSA_ILi0EEEST_ST_EEEEENS5_IJNS4_10UnderscoreESW_SW_EEEEENS4_13SM90_TMA_LOADENS4_14ComposedLayoutINS4_7SwizzleILi2ELi4ELi3EEENS4_18smem_ptr_flag_bitsILi8EEENSR_INS5_IJNSA_ILi8EEESF_EEENS5_IJSF_SC_EEEEEEEvNS4_8identityENS4_23SM90_TMA_LOAD_MULTICASTES19_vS1A_EENS_8epilogue10collective18CollectiveEpilogueINS1D_23Sm100TmaWarpSpecializedILi4ELi2ELi32ELb0ELb0EEEJSH_NS5_IJNSR_ISF_SC_EES1I_EEEaSI_aSI_NS1D_6fusion15FusionCallbacksIS1H_NS1K_17LinearCombinationIaiaiLNS_15FloatRoundStyleE2EEESH_S1J_JEEENS4_5SM1004TMEM4LOAD26SM100_TMEM_LOAD_16dp32b32xESZ_S19_NS4_39AutoVectorizingCopyWithAssumedAlignmentILi128EEENS4_14SM90_TMA_STOREES19_S1V_S1V_EEEvvEEEEvNT_6ParamsE,@"STO_CUDA_ENTRY STV_DEFAULT"
_ZN7cutlass13device_kernelINS_4gemm6kernel13GemmUniversalIN4cute5tupleIJiiiiEEENS1_10collective13CollectiveMmaINS1_35MainloopSm100TmaUmmaWarpSpecializedILi10ELi2ELi4ENS5_IJNS4_1CILi2EEENSA_ILi1EEESC_EEEEENS5_IJNSA_ILi64EEENSA_ILi256EEESF_EEEaNS5_IJlSC_lEEEaSI_NS4_8TiledMMAINS4_8MMA_AtomIJNS4_15SM100_MMA_S8_SSIaaiLi64ELi256ELNS4_4UMMA5MajorE0ELSN_0ELNSM_8SaturateE0EEEEEENS4_6LayoutINS5_IJSC_SC_SC_EEENS5_IJNSA_ILi0EEEST_ST_EEEEENS5_IJNS4_10UnderscoreESW_SW_EEEEENS4_13SM90_TMA_LOADENS4_14ComposedLayoutINS4_7SwizzleILi2ELi4ELi3EEENS4_18smem_ptr_flag_bitsILi8EEENSR_INS5_IJNSA_ILi8EEESF_EEENS5_IJSF_SC_EEEEEEEvNS4_8identityENS4_23SM90_TMA_LOAD_MULTICASTES19_vS1A_EENS_8epilogue10collective18CollectiveEpilogueINS1D_23Sm100TmaWarpSpecializedILi4ELi2ELi32ELb0ELb0EEEJSH_NS5_IJNSR_ISF_SC_EES1I_EEEaSI_aSI_NS1D_6fusion15FusionCallbacksIS1H_NS1K_17LinearCombinationIaiaiLNS_15FloatRoundStyleE2EEESH_S1J_JEEENS4_5SM1004TMEM4LOAD26SM100_TMEM_LOAD_16dp32b32xESZ_S19_NS4_39AutoVectorizingCopyWithAssumedAlignmentILi128EEENS4_14SM90_TMA_STOREES19_S1V_S1V_EEEvvEEEEvNT_6ParamsE:
[----:B------:R-:W1:Y:S01]  /*0000*/  LDC R1, c[0x0][0x37c] ;  /* 0x0000df00ff017b82 */ /* 0x000e620000000800 */
[----:B------:R-:W2:Y:S01]  /*0010*/  S2R R85, SR_TID.X ;  /* 0x0000000000557919 */ /* 0x000ea20000002100 */
[----:B------:R-:W3:Y:S01]  /*0020*/  LDCU.64 UR8, c[0x0][0x890] ;  /* 0x00011200ff0877ac */ /* 0x000ee20008000a00 */
[----:B------:R-:W-:Y:S02]  /*0030*/  PRMT R74, RZ, 0x7610, R74 ;  /* 0x00007610ff4a7816 */ /* 0x000fe4000000004a */
[----:B------:R-:W-:Y:S01]  /*0040*/  ELECT P3, URZ, PT ;  /* 0x0000000000ff782f */ /* 0x000fe20003860000 */
[----:B---3--:R-:W-:-:S04]  /*0050*/  UISETP.NE.U32.AND UP0, UPT, UR8, URZ, UPT ;  /* 0x000000ff0800728c */ /* 0x008fc8000bf05070 */
[----:B------:R-:W-:Y:S01]  /*0060*/  UISETP.NE.AND.EX UP0, UPT, UR9, URZ, UPT, UP0 ;  /* 0x000000ff0900728c */ /* 0x000fe2000bf05300 */
[----:B--2---:R-:W-:-:S05]  /*0070*/  SHF.R.U32.HI R75, RZ, 0x5, R85 ;  /* 0x00000005ff4b7819 */ /* 0x004fca0000011655 */
[----:B------:R-:W2:Y:S02]  /*0080*/  SHFL.IDX PT, R0, R75, RZ, 0x1f ;  /* 0x00001fff4b007589 */ /* 0x000ea400000e0000 */
[----:B--2---:R-:W-:Y:S01]  /*0090*/  R2UR UR18, R0 ;  /* 0x00000000001272ca */ /* 0x004fe200000e0000 */
[----:B-1----:R-:W-:-:S14]  /*00a0*/  BRA.U UP0, `(.L_x_0) ;  /* 0x0000000100307547 */ /* 0x002fdc000b800000 */
[----:B------:R-:W1:Y:S02]  /*00b0*/  LDCU.64 UR4, c[0x0][0x888] ;  /* 0x00011100ff0477ac */ /* 0x000e640008000a00 */
[----:B-1----:R-:W-:-:S04]  /*00c0*/  UISETP.NE.U32.AND UP0, UPT, UR4, URZ, UPT ;  /* 0x000000ff0400728c */ /* 0x002fc8000bf05070 */
[----:B------:R-:W-:-:S09]  /*00d0*/  UISETP.NE.AND.EX UP0, UPT, UR5, URZ, UPT, UP0 ;  /* 0x000000ff0500728c */ /* 0x000fd2000bf05300 */
[----:B------:R-:W-:Y:S05]  /*00e0*/  BRA.U !UP0, `(.L_x_1) ;  /* 0x0000000108147547 */ /* 0x000fea000b800000 */
[----:B------:R-:W1:Y:S01]  /*00f0*/  LDC.64 R40, c[0x0][0x888] ;  /* 0x00022200ff287b82 */ /* 0x000e620000000a00 */
[----:B------:R-:W1:Y:S02]  /*0100*/  LDCU.64 UR4, c[0x0][0x358] ;  /* 0x00006b00ff0477ac */ /* 0x000e640008000a00 */
[----:B-1----:R1:W5:Y:S01]  /*0110*/  LDG.E R40, desc[UR4][R40.64] ;  /* 0x0000000428287981 */ /* 0x002362000c1e1900 */
[----:B------:R-:W-:Y:S01]  /*0120*/  HFMA2 R74, -RZ, RZ, 0, 5.9604644775390625e-08 ;  /* 0x00000001ff4a7431 */ /* 0x000fe200000001ff */
[----:B------:R-:W-:Y:S05]  /*0130*/  BRA `(.L_x_0) ;  /* 0x00000000000c7947 */ /* 0x000fea0003800000 */
.L_x_1:
[----:B------:R-:W1:Y:S01]  /*0140*/  LDCU UR4, c[0x0][0x880] ;  /* 0x00011000ff0477ac */ /* 0x000e620008000800 */
[----:B------:R-:W-:Y:S01]  /*0150*/  HFMA2 R74, -RZ, RZ, 0, 5.9604644775390625e-08 ;  /* 0x00000001ff4a7431 */ /* 0x000fe200000001ff */
[----:B-1----:R-:W-:-:S07]  /*0160*/  MOV R40, UR4 ;  /* 0x0000000400287c02 */ /* 0x002fce0008000f00 */
.L_x_0:
[----:B------:R-:W2:Y:S02]  /*0170*/  LDCU.64 UR4, c[0x0][0x8b0] ;  /* 0x00011600ff0477ac */ /* 0x000ea40008000a00 */
[----:B--2---:R-:W-:-:S04]  /*0180*/  UISETP.NE.U32.AND UP0, UPT, UR4, URZ, UPT ;  /* 0x000000ff0400728c */ /* 0x004fc8000bf05070 */
[----:B------:R-:W-:-:S09]  /*0190*/  UISETP.NE.AND.EX UP0, UPT, UR5, URZ, UPT, UP0 ;  /* 0x000000ff0500728c */ /* 0x000fd2000bf05300 */
[----:B------:R-:W-:Y:S05]  /*01a0*/  BRA.U UP0, `(.L_x_2) ;  /* 0x0000000100287547 */ /* 0x000fea000b800000 */
[----:B------:R-:W2:Y:S02]  /*01b0*/  LDCU.64 UR4, c[0x0][0x8a8] ;  /* 0x00011500ff0477ac */ /* 0x000ea40008000a00 */
[----:B--2---:R-:W-:-:S04]  /*01c0*/  UISETP.NE.U32.AND UP0, UPT, UR4, URZ, UPT ;  /* 0x000000ff0400728c */ /* 0x004fc8000bf05070 */
[----:B------:R-:W-:-:S09]  /*01d0*/  UISETP.NE.AND.EX UP0, UPT, UR5, URZ, UPT, UP0 ;  /* 0x000000ff0500728c */ /* 0x000fd2000bf05300 */
[----:B------:R-:W-:Y:S05]  /*01e0*/  BRA.U !UP0, `(.L_x_3) ;  /* 0x0000000108107547 */ /* 0x000fea000b800000 */
[----:B------:R-:W2:Y:S01]  /*01f0*/  LDC.64 R38, c[0x0][0x8a8] ;  /* 0x00022a00ff267b82 */ /* 0x000ea20000000a00 */
[----:B------:R-:W2:Y:S02]  /*0200*/  LDCU.64 UR4, c[0x0][0x358] ;  /* 0x00006b00ff0477ac */ /* 0x000ea40008000a00 */
[----:B--2---:R2:W5:Y:S01]  /*0210*/  LDG.E R38, desc[UR4][R38.64] ;  /* 0x0000000426267981 */ /* 0x004562000c1e1900 */
[----:B------:R-:W-:Y:S05]  /*0220*/  BRA `(.L_x_2) ;  /* 0x0000000000087947 */ /* 0x000fea0003800000 */
.L_x_3:
[----:B------:R-:W2:Y:S02]  /*0230*/  LDCU UR4, c[0x0][0x8a0] ;  /* 0x00011400ff0477ac */ /* 0x000ea40008000800 */
[----:B--2---:R-:W-:Y:S02]  /*0240*/  MOV R38, UR4 ;  /* 0x0000000400267c02 */ /* 0x004fe40008000f00 */
.L_x_2:
[----:B------:R-:W-:Y:S01]  /*0250*/  IMAD.U32 R0, RZ, RZ, UR18 ;  /* 0x00000012ff007e24 */ /* 0x000fe2000f8e00ff */
[----:B------:R-:W-:Y:S04]  /*0260*/  BSSY.RECONVERGENT B0, `(.L_x_4) ;  /* 0x000000c000007945 */ /* 0x000fe80003800200 */
[C---:B------:R-:W-:Y:S02]  /*0270*/  ISETP.NE.OR P1, PT, R0.reuse, 0x1, !P3 ;  /* 0x000000010000780c */ /* 0x040fe40005f25670 */
[----:B------:R-:W-:-:S11]  /*0280*/  ISETP.NE.OR P0, PT, R0, 0x3, !P3 ;  /* 0x000000030000780c */ /* 0x000fd60005f05670 */
[----:B------:R-:W-:Y:S05]  /*0290*/  @P1 BRA `(.L_x_5) ;  /* 0x0000000000201947 */ /* 0x000fea0003800000 */
[----:B------:R-:W3:Y:S02]  /*02a0*/  LDCU.64 UR4, c[0x0][0x348] ;  /* 0x00006900ff0477ac */ /* 0x000ee40008000a00 */
[----:B---3--:R-:W-:Y:S02]  /*02b0*/  UIADD3 UR6, UP1, UPT, UR4, 0x80, URZ ;  /* 0x0000008004067890 */ /* 0x008fe4000ff3e0ff */
[----:B------:R-:W-:Y:S02]  /*02c0*/  UIADD3 UR4, UP0, UPT, UR4, 0x180, URZ ;  /* 0x0000018004047890 */ /* 0x000fe4000ff1e0ff */
[----:B------:R-:W-:Y:S02]  /*02d0*/  UIADD3.X UR7, UPT, UPT, URZ, UR5, URZ, UP1, !UPT ;  /* 0x00000005ff077290 */ /* 0x000fe40008ffe4ff */
[----:B------:R-:W-:-:S07]  /*02e0*/  UIADD3.X UR5, UPT, UPT, URZ, UR5, URZ, UP0, !UPT ;  /* 0x00000005ff057290 */ /* 0x000fce00087fe4ff */
[----:B------:R3:W-:Y:S02]  /*02f0*/  UTMACCTL.PF [UR6] ;  /* 0x00000000060079b9 */ /* 0x0007e40008040000 */
[----:B------:R3:W-:Y:S02]  /*0300*/  UTMACCTL.PF [UR4] ;  /* 0x00000000040079b9 */ /* 0x0007e40008040000 */
[----:B---3--:R-:W-:Y:S01]  /*0310*/  NOP ;  /* 0x0000000000007918 */ /* 0x008fe20000000000 */
.L_x_5:
[----:B------:R-:W-:Y:S05]  /*0320*/  BSYNC.RECONVERGENT B0 ;  /* 0x0000000000007941 */ /* 0x000fea0003800200 */
.L_x_4:
[----:B------:R-:W-:Y:S04]  /*0330*/  BSSY.RECONVERGENT B0, `(.L_x_6) ;  /* 0x000000a000007945 */ /* 0x000fe80003800200 */
        /* <DEDUP_REMOVED lines=9> */
.L_x_7:
[----:B------:R-:W-:Y:S05]  /*03d0*/  BSYNC.RECONVERGENT B0 ;  /* 0x0000000000007941 */ /* 0x000fea0003800200 */
.L_x_6:
[----:B------:R-:W3:Y:S01]  /*03e0*/  LDCU.64 UR4, c[0x0][0x888] ;  /* 0x00011100ff0477ac */ /* 0x000ee20008000a00 */
[----:B------:R-:W-:Y:S02]  /*03f0*/  UISETP.EQ.U32.AND UP2, UPT, UR8, URZ, UPT ;  /* 0x000000ff0800728c */ /* 0x000fe4000bf42070 */
[----:B------:R-:W-:Y:S02]  /*0400*/  UPLOP3.LUT UP3, UPT, UPT, UPT, UPT, 0x80, 0x8 ;  /* 0x000000000008789c */ /* 0x000fe40003f6f070 */
[----:B---3--:R-:W-:-:S04]  /*0410*/  UISETP.NE.U32.AND UP0, UPT, UR4, URZ, UPT ;  /* 0x000000ff0400728c */ /* 0x008fc8000bf05070 */
[----:B------:R-:W-:-:S04]  /*0420*/  UISETP.NE.AND.EX UP1, UPT, UR5, URZ, UPT, UP0 ;  /* 0x000000ff0500728c */ /* 0x000fc8000bf25300 */
[----:B------:R-:W-:-:S04]  /*0430*/  UISETP.EQ.OR.EX UP4, UPT, UR9, URZ, !UP1, UP2 ;  /* 0x000000ff0900728c */ /* 0x000fc8000cf82720 */
[----:B------:R-:W-:-:S06]  /*0440*/  UP2UR UR4, UPR, URZ, 0x10 ;  /* 0x00000010ff047883 */ /* 0x000fcc0008000000 */
[----:B------:R-:W-:Y:S01]  /*0450*/  MOV R78, UR4 ;  /* 0x00000004004e7c02 */ /* 0x000fe20008000f00 */
[----:B------:R-:W-:Y:S06]  /*0460*/  BRA.U !UP4, `(.L_x_8) ;  /* 0x000000010c207547 */ /* 0x000fec000b800000 */
[----:B-----5:R-:W-:Y:S01]  /*0470*/  R2UR UR5, R40 ;  /* 0x00000000280572ca */ /* 0x020fe200000e0000 */
[----:B------:R-:W-:Y:S02]  /*0480*/  UISETP.NE.U32.AND UP2, UPT, UR8, URZ, UPT ;  /* 0x000000ff0800728c */ /* 0x000fe4000bf45070 */
[----:B------:R-:W-:Y:S02]  /*0490*/  USEL UR4, URZ, 0xffffffff, UP1 ;  /* 0xffffffffff047887 */ /* 0x000fe40008800000 */
[----:B------:R-:W-:-:S08]  /*04a0*/  UISETP.NE.AND.EX UP2, UPT, UR9, URZ, UPT, UP2 ;  /* 0x000000ff0900728c */ /* 0x000fd0000bf45320 */
[----:B------:R-:W-:-:S04]  /*04b0*/  UISETP.NE.AND UP0, UPT, UR5, URZ, UPT ;  /* 0x000000ff0500728c */ /* 0x000fc8000bf05270 */
[----:B------:R-:W-:-:S04]  /*04c0*/  @!UP2 USEL UR4, URZ, 0xffffffff, UP0 ;  /* 0xffffffffff04a887 */ /* 0x000fc80008000000 */
[----:B------:R-:W-:-:S04]  /*04d0*/  ULOP3.LUT UR4, UR4, 0x1, URZ, 0xc0, !UPT ;  /* 0x0000000104047892 */ /* 0x000fc8000f8ec0ff */
[----:B------:R-:W-:Y:S02]  /*04e0*/  UISETP.NE.U32.AND UP3, UPT, UR4, 0x1, UPT ;  /* 0x000000010400788c */ /* 0x000fe4000bf65070 */
.L_x_8:
[----:B------:R-:W3:Y:S02]  /*04f0*/  SHFL.IDX PT, R2, R75, RZ, 0x1f ;  /* 0x00001fff4b027589 */ /* 0x000ee400000e0000 */
[----:B---3--:R-:W-:-:S13]  /*0500*/  ISETP.NE.AND P0, PT, R2, RZ, PT ;  /* 0x000000ff0200720c */ /* 0x008fda0003f05270 */
[----:B------:R-:W-:Y:S05]  /*0510*/  @P0 BRA `(.L_x_9) ;  /* 0x0000000000940947 */ /* 0x000fea0003800000 */
[----:B------:R-:W-:Y:S01]  /*0520*/  ELECT P0, URZ, PT ;  /* 0x0000000000ff782f */ /* 0x000fe20003800000 */
[----:B------:R-:W-:-:S12]  /*0530*/  BSSY.RECONVERGENT B0, `(.L_x_9) ;  /* 0x0000023000007945 */ /* 0x000fd80003800200 */
[----:B------:R-:W-:Y:S05]  /*0540*/  @!P0 BRA `(.L_x_10) ;  /* 0x0000000000848947 */ /* 0x000fea0003800000 */
[----:B------:R-:W3:Y:S01]  /*0550*/  S2UR UR4, SR_CgaCtaId ;  /* 0x00000000000479c3 */ /* 0x000ee20000008800 */
[----:B------:R-:W-:Y:S01]  /*0560*/  UMOV UR5, 0x400 ;  /* 0x0000040000057882 */ /* 0x000fe20000000000 */
[----:B------:R-:W-:Y:S01]  /*0570*/  UMOV UR8, 0x1 ;  /* 0x0000000100087882 */ /* 0x000fe20000000000 */
[----:B------:R-:W-:Y:S01]  /*0580*/  UMOV UR6, 0x2 ;  /* 0x0000000200067882 */ /* 0x000fe20000000000 */
[----:B------:R-:W-:-:S04]  /*0590*/  UIADD3 UR8, UPT, UPT, -UR8, 0x100000, URZ ;  /* 0x0010000008087890 */ /* 0x000fc8000fffe1ff */
[----:B------:R-:W-:Y:S02]  /*05a0*/  USHF.L.U32 UR9, UR8, 0xb, URZ ;  /* 0x0000000b08097899 */ /* 0x000fe400080006ff */
[----:B------:R-:W-:Y:S02]  /*05b0*/  USHF.L.U32 UR8, UR8, 0x1, URZ ;  /* 0x0000000108087899 */ /* 0x000fe400080006ff */
[----:B------:R-:W-:-:S04]  /*05c0*/  UIADD3 UR6, UPT, UPT, -UR6, 0x100000, URZ ;  /* 0x0010000006067890 */ /* 0x000fc8000fffe1ff */
[----:B------:R-:W-:Y:S02]  /*05d0*/  USHF.L.U32 UR7, UR6, 0xb, URZ ;  /* 0x0000000b06077899 */ /* 0x000fe400080006ff */
[----:B------:R-:W-:Y:S02]  /*05e0*/  USHF.L.U32 UR6, UR6, 0x1, URZ ;  /* 0x0000000106067899 */ /* 0x000fe400080006ff */
[----:B---3--:R-:W-:Y:S01]  /*05f0*/  ULEA UR4, UR4, UR5, 0x18 ;  /* 0x0000000504047291 */ /* 0x008fe2000f8ec0ff */
[----:B------:R-:W3:Y:S11]  /*0600*/  FENCE.VIEW.ASYNC.S ;  /* 0x00000000000073c6 */ /* 0x000ef60000000000 */
[----:B---3--:R3:W4:Y:S01]  /*0610*/  SYNCS.EXCH.64 URZ, [UR4], UR8 ;  /* 0x0000000804ff75b2 */ /* 0x0087220008000100 */
[----:B------:R3:W1:Y:S01]  /*0620*/  SYNCS.EXCH.64 URZ, [UR4+0x50], UR6 ;  /* 0x0000500604ff75b2 */ /* 0x0006620008000100 */
        /* <DEDUP_REMOVED lines=17> */
[----:B------:R3:W1:Y:S02]  /*0740*/  SYNCS.EXCH.64 URZ, [UR4+0x98], UR6 ;  /* 0x0000980604ff75b2 */ /* 0x0006640008000100 */
[----:B---3--:R-:W-:Y:S01]  /*0750*/  NOP ;  /* 0x0000000000007918 */ /* 0x008fe20000000000 */
.L_x_10:
[----:B------:R-:W-:Y:S05]  /*0760*/  BSYNC.RECONVERGENT B0 ;  /* 0x0000000000007941 */ /* 0x000fea0003800200 */
.L_x_9:
[----:B------:R-:W3:Y:S01]  /*0770*/  SHFL.IDX PT, R2, R75, RZ, 0x1f ;  /* 0x00001fff4b027589 */ /* 0x000ee200000e0000 */
[----:B------:R-:W-:Y:S01]  /*0780*/  NOP ;  /* 0x0000000000007918 */ /* 0x000fe20000000000 */
[----:B---3--:R-:W-:-:S13]  /*0790*/  ISETP.NE.AND P0, PT, R2, 0x1, PT ;  /* 0x000000010200780c */ /* 0x008fda0003f05270 */
[----:B------:R-:W-:Y:S05]  /*07a0*/  @P0 BRA `(.L_x_11) ;  /* 0x0000000000580947 */ /* 0x000fea0003800000 */
        /* <DEDUP_REMOVED lines=9> */
[----:B------:R-:W-:Y:S01]  /*0840*/  USHF.L.U32 UR6, UR6, 0x1, URZ ;  /* 0x0000000106067899 */ /* 0x000fe200080006ff */
[----:B------:R-:W-:Y:S01]  /*0850*/  ELECT P0, URZ, PT ;  /* 0x0000000000ff782f */ /* 0x000fe20003800000 */
[----:B---3--:R-:W-:Y:S01]  /*0860*/  ULEA UR4, UR4, UR5, 0x18 ;  /* 0x0000000504047291 */ /* 0x008fe2000f8ec0ff */
[----:B------:R-:W3:Y:S11]  /*0870*/  FENCE.VIEW.ASYNC.S ;  /* 0x00000000000073c6 */ /* 0x000ef60000000000 */
[----:B---3--:R3:W1:Y:S01]  /*0880*/  SYNCS.EXCH.64 URZ, [UR4+0xa0], UR8 ;  /* 0x0000a00804ff75b2 */ /* 0x0086620008000100 */
[----:B------:R3:W1:Y:S01]  /*0890*/  SYNCS.EXCH.64 URZ, [UR4+0xc0], UR6 ;  /* 0x0000c00604ff75b2 */ /* 0x0006620008000100 */
[----:B------:R3:W1:Y:S01]  /*08a0*/  SYNCS.EXCH.64 URZ, [UR4+0xa8], UR8 ;  /* 0x0000a80804ff75b2 */ /* 0x0006620008000100 */
[----:B------:R3:W1:Y:S01]  /*08b0*/  SYNCS.EXCH.64 URZ, [UR4+0xc8], UR6 ;  /* 0x0000c80604ff75b2 */ /* 0x0006620008000100 */
[----:B------:R3:W1:Y:S01]  /*08c0*/  SYNCS.EXCH.64 URZ, [UR4+0xb0], UR8 ;  /* 0x0000b00804ff75b2 */ /* 0x0006620008000100 */
[----:B------:R3:W1:Y:S01]  /*08d0*/  SYNCS.EXCH.64 URZ, [UR4+0xd0], UR6 ;  /* 0x0000d00604ff75b2 */ /* 0x0006620008000100 */
[----:B------:R3:W1:Y:S01]  /*08e0*/  SYNCS.EXCH.64 URZ, [UR4+0xb8], UR8 ;  /* 0x0000b80804ff75b2 */ /* 0x0006620008000100 */
[----:B------:R3:W1:Y:S01]  /*08f0*/  SYNCS.EXCH.64 URZ, [UR4+0xd8], UR6 ;  /* 0x0000d80604ff75b2 */ /* 0x0006620008000100 */
[----:B------:R-:W-:Y:S01]  /*0900*/  NOP ;  /* 0x0000000000007918 */ /* 0x000fe20000000000 */
.L_x_11:
[----:B------:R-:W2:Y:S01]  /*0910*/  SHFL.IDX PT, R2, R75, RZ, 0x1f ;  /* 0x00001fff4b027589 */ /* 0x000ea200000e0000 */
[----:B------:R-:W-:Y:S01]  /*0920*/  NOP ;  /* 0x0000000000007918 */ /* 0x000fe20000000000 */
[----:B--2---:R-:W-:-:S13]  /*0930*/  ISETP.NE.AND P0, PT, R2, 0x3, PT ;  /* 0x000000030200780c */ /* 0x004fda0003f05270 */
[----:B------:R-:W-:Y:S05]  /*0940*/  @P0 BRA `(.L_x_12) ;  /* 0x0000000000300947 */ /* 0x000fea0003800000 */
[----:B---3--:R-:W2:Y:S01]  /*0950*/  S2UR UR4, SR_CgaCtaId ;  /* 0x00000000000479c3 */ /* 0x008ea20000008800 */
[----:B------:R-:W-:Y:S01]  /*0960*/  UMOV UR6, 0x400 ;  /* 0x0000040000067882 */ /* 0x000fe20000000000 */
[----:B------:R-:W-:Y:S01]  /*0970*/  UMOV UR5, 0x20 ;  /* 0x0000002000057882 */ /* 0x000fe20000000000 */
[----:B------:R-:W-:Y:S01]  /*0980*/  ELECT P0, URZ, PT ;  /* 0x0000000000ff782f */ /* 0x000fe20003800000 */
[----:B--2---:R-:W-:Y:S02]  /*0990*/  ULEA UR6, UR4, UR6, 0x18 ;  /* 0x0000000604067291 */ /* 0x004fe4000f8ec0ff */
[----:B------:R-:W-:-:S04]  /*09a0*/  UIADD3 UR4, UPT, UPT, -UR5, 0x100000, URZ ;  /* 0x0010000005047890 */ /* 0x000fc8000fffe1ff */
[----:B------:R-:W-:Y:S02]  /*09b0*/  USHF.L.U32 UR5, UR4, 0xb, URZ ;  /* 0x0000000b04057899 */ /* 0x000fe400080006ff */
[----:B------:R-:W-:Y:S01]  /*09c0*/  USHF.L.U32 UR4, UR4, 0x1, URZ ;  /* 0x0000000104047899 */ /* 0x000fe200080006ff */
[----:B------:R-:W2:Y:S11]  /*09d0*/  FENCE.VIEW.ASYNC.S ;  /* 0x00000000000073c6 */ /* 0x000eb60000000000 */
[----:B--2---:R2:W3:Y:S01]  /*09e0*/  SYNCS.EXCH.64 URZ, [UR6+0xe0], UR4 ;  /* 0x0000e00406ff75b2 */ /* 0x0044e20008000100 */
[----:B------:R2:W1:Y:S01]  /*09f0*/  SYNCS.EXCH.64 URZ, [UR6+0xe8], UR4 ;  /* 0x0000e80406ff75b2 */ /* 0x0004620008000100 */
[----:B------:R-:W-:Y:S01]  /*0a00*/  NOP ;  /* 0x0000000000007918 */ /* 0x000fe20000000000 */
.L_x_12:
[----:B------:R-:W4:Y:S01]  /*0a10*/  SHFL.IDX PT, R2, R75, RZ, 0x1f ;  /* 0x00001fff4b027589 */ /* 0x000f2200000e0000 */
[----:B------:R-:W-:Y:S01]  /*0a20*/  NOP ;  /* 0x0000000000007918 */ /* 0x000fe20000000000 */
[----:B----4-:R-:W-:-:S13]  /*0a30*/  ISETP.NE.AND P0, PT, R2, 0x4, PT ;  /* 0x000000040200780c */ /* 0x010fda0003f05270 */
[----:B------:R-:W-:Y:S05]  /*0a40*/  @P0 BRA `(.L_x_13) ;  /* 0x00000000004c0947 */ /* 0x000fea0003800000 */
[----:B--23--:R-:W2:Y:S01]  /*0a50*/  S2UR UR6, SR_CgaCtaId ;  /* 0x00000000000679c3 */ /* 0x00cea20000008800 */
[----:B------:R-:W-:Y:S01]  /*0a60*/  UMOV UR4, 0x1e0 ;  /* 0x000001e000047882 */ /* 0x000fe20000000000 */
[----:B------:R-:W-:Y:S01]  /*0a70*/  UMOV UR5, 0x400 ;  /* 0x0000040000057882 */ /* 0x000fe20000000000 */
[----:B------:R-:W-:Y:S01]  /*0a80*/  USEL UR4, UR4, 0x1a0, UP3 ;  /* 0x000001a004047887 */ /* 0x000fe20009800000 */
[----:B------:R-:W-:Y:S01]  /*0a90*/  UMOV UR8, 0x1 ;  /* 0x0000000100087882 */ /* 0x000fe20000000000 */
[----:B------:R-:W-:Y:S01]  /*0aa0*/  ELECT P0, URZ, PT ;  /* 0x0000000000ff782f */ /* 0x000fe20003800000 */
[----:B------:R-:W-:-:S04]  /*0ab0*/  UIADD3 UR8, UPT, UPT, -UR8, 0x100000, URZ ;  /* 0x0010000008087890 */ /* 0x000fc8000fffe1ff */
[----:B------:R-:W-:Y:S02]  /*0ac0*/  USHF.L.U32 UR9, UR8, 0xb, URZ ;  /* 0x0000000b08097899 */ /* 0x000fe400080006ff */
[----:B------:R-:W-:Y:S02]  /*0ad0*/  USHF.L.U32 UR8, UR8, 0x1, URZ ;  /* 0x0000000108087899 */ /* 0x000fe400080006ff */
[----:B--2---:R-:W-:Y:S02]  /*0ae0*/  ULEA UR6, UR6, UR5, 0x18 ;  /* 0x0000000506067291 */ /* 0x004fe4000f8ec0ff */
[----:B------:R-:W-:-:S04]  /*0af0*/  UIADD3 UR4, UPT, UPT, -UR4, 0x100000, URZ ;  /* 0x0010000004047890 */ /* 0x000fc8000fffe1ff */
[----:B------:R-:W-:Y:S02]  /*0b00*/  USHF.L.U32 UR5, UR4, 0xb, URZ ;  /* 0x0000000b04057899 */ /* 0x000fe400080006ff */
[----:B------:R-:W-:Y:S01]  /*0b10*/  USHF.L.U32 UR4, UR4, 0x1, URZ ;  /* 0x0000000104047899 */ /* 0x000fe200080006ff */
[----:B------:R-:W2:Y:S03]  /*0b20*/  FENCE.VIEW.ASYNC.S ;  /* 0x00000000000073c6 */ /* 0x000ea60000000000 */
[----:B--2---:R4:W2:Y:S08]  /*0b30*/  SYNCS.EXCH.64 URZ, [UR6+0xf0], UR8 ;  /* 0x0000f00806ff75b2 */ /* 0x0048b00008000100 */
[----:B------:R4:W3:Y:S01]  /*0b40*/  SYNCS.EXCH.64 URZ, [UR6+0x100], UR4 ;  /* 0x0001000406ff75b2 */ /* 0x0008e20008000100 */
[----:B------:R4:W1:Y:S01]  /*0b50*/  SYNCS.EXCH.64 URZ, [UR6+0xf8], UR8 ;  /* 0x0000f80806ff75b2 */ /* 0x0008620008000100 */
[----:B------:R4:W1:Y:S02]  /*0b60*/  SYNCS.EXCH.64 URZ, [UR6+0x108], UR4 ;  /* 0x0001080406ff75b2 */ /* 0x0008640008000100 */
[----:B----4-:R-:W-:Y:S01]  /*0b70*/  NOP ;  /* 0x0000000000007918 */ /* 0x010fe20000000000 */
.L_x_13:
[----:B------:R-:W4:Y:S01]  /*0b80*/  SHFL.IDX PT, R2, R75, RZ, 0x1f ;  /* 0x00001fff4b027589 */ /* 0x000f2200000e0000 */
[----:B------:R-:W-:Y:S01]  /*0b90*/  NOP ;  /* 0x0000000000007918 */ /* 0x000fe20000000000 */
[----:B----4-:R-:W-:-:S13]  /*0ba0*/  ISETP.NE.AND P0, PT, R2, 0x5, PT ;  /* 0x000000050200780c */ /* 0x010fda0003f05270 */
[----:B------:R-:W-:Y:S05]  /*0bb0*/  @P0 BRA `(.L_x_14) ;  /* 0x0000000000580947 */ /* 0x000fea0003800000 */
[----:B--23--:R-:W2:Y:S01]  /*0bc0*/  S2UR UR4, SR_CgaCtaId ;  /* 0x00000000000479c3 */ /* 0x00cea20000008800 */
        /* <DEDUP_REMOVED lines=10> */
[----:B--2---:R-:W-:Y:S01]  /*0c70*/  ULEA UR4, UR4, UR5, 0x18 ;  /* 0x0000000504047291 */ /* 0x004fe2000f8ec0ff */
[----:B------:R-:W2:Y:S11]  /*0c80*/  FENCE.VIEW.ASYNC.S ;  /* 0x00000000000073c6 */ /* 0x000eb60000000000 */
[----:B--2---:R4:W2:Y:S01]  /*0c90*/  SYNCS.EXCH.64 URZ, [UR4+0x110], UR8 ;  /* 0x0001100804ff75b2 */ /* 0x0048a20008000100 */
[----:B------:R4:W3:Y:S01]  /*0ca0*/  SYNCS.EXCH.64 URZ, [UR4+0x130], UR6 ;  /* 0x0001300604ff75b2 */ /* 0x0008e20008000100 */
[----:B------:R4:W1:Y:S01]  /*0cb0*/  SYNCS.EXCH.64 URZ, [UR4+0x118], UR8 ;  /* 0x0001180804ff75b2 */ /* 0x0008620008000100 */
[----:B------:R4:W1:Y:S01]  /*0cc0*/  SYNCS.EXCH.64 URZ, [UR4+0x138], UR6 ;  /* 0x0001380604ff75b2 */ /* 0x0008620008000100 */
[----:B------:R4:W1:Y:S01]  /*0cd0*/  SYNCS.EXCH.64 URZ, [UR4+0x120], UR8 ;  /* 0x0001200804ff75b2 */ /* 0x0008620008000100 */
[----:B------:R4:W1:Y:S01]  /*0ce0*/  SYNCS.EXCH.64 URZ, [UR4+0x140], UR6 ;  /* 0x0001400604ff75b2 */ /* 0x0008620008000100 */
[----:B------:R4:W1:Y:S01]  /*0cf0*/  SYNCS.EXCH.64 URZ, [UR4+0x128], UR8 ;  /* 0x0001280804ff75b2 */ /* 0x0008620008000100 */
[----:B------:R4:W1:Y:S02]  /*0d00*/  SYNCS.EXCH.64 URZ, [UR4+0x148], UR6 ;  /* 0x0001480604ff75b2 */ /* 0x0008640008000100 */
[----:B----4-:R-:W-:Y:S01]  /*0d10*/  NOP ;  /* 0x0000000000007918 */ /* 0x010fe20000000000 */
.L_x_14:
[----:B------:R-:W4:Y:S01]  /*0d20*/  SHFL.IDX PT, R2, R75, RZ, 0x1f ;  /* 0x00001fff4b027589 */ /* 0x000f2200000e0000 */
[----:B------:R-:W1:Y:S01]  /*0d30*/  S2UR UR45, SR_CgaCtaId ;  /* 0x00000000002d79c3 */ /* 0x000e620000008800 */
[----:B------:R-:W-:Y:S01]  /*0d40*/  NOP ;  /* 0x0000000000007918 */ /* 0x000fe20000000000 */
[----:B----4-:R-:W-:-:S13]  /*0d50*/  ISETP.NE.AND P0, PT, R2, 0x3, PT ;  /* 0x000000030200780c */ /* 0x010fda0003f05270 */
[----:B-1----:R-:W-:Y:S05]  /*0d60*/  @P0 BRA `(.L_x_15) ;  /* 0x0000000000340947 */ /* 0x002fea0003800000 */
[----:B--23--:R-:W-:Y:S01]  /*0d70*/  UMOV UR4, 0x400 ;  /* 0x0000040000047882 */ /* 0x00cfe20000000000 */
[----:B------:R-:W-:Y:S01]  /*0d80*/  UMOV UR6, 0x20 ;  /* 0x0000002000067882 */ /* 0x000fe20000000000 */
[----:B------:R-:W-:Y:S02]  /*0d90*/  ULEA UR4, UR45, UR4, 0x18 ;  /* 0x000000042d047291 */ /* 0x000fe4000f8ec0ff */
[----:B------:R-:W-:-:S04]  /*0da0*/  UIADD3 UR6, UPT, UPT, -UR6, 0x100000, URZ ;  /* 0x0010000006067890 */ /* 0x000fc8000fffe1ff */
[----:B------:R-:W-:Y:S02]  /*0db0*/  USHF.L.U32 UR7, UR6, 0xb, URZ ;  /* 0x0000000b06077899 */ /* 0x000fe400080006ff */
[----:B------:R-:W-:Y:S01]  /*0dc0*/  USHF.L.U32 UR6, UR6, 0x1, URZ ;  /* 0x0000000106067899 */ /* 0x000fe200080006ff */
[----:B------:R-:W-:Y:S01]  /*0dd0*/  ELECT P0, URZ, PT ;  /* 0x0000000000ff782f */ /* 0x000fe20003800000 */
[----:B------:R-:W1:Y:S10]  /*0de0*/  FENCE.VIEW.ASYNC.S ;  /* 0x00000000000073c6 */ /* 0x000e740000000000 */
[----:B-1----:R1:W4:Y:S01]  /*0df0*/  SYNCS.EXCH.64 URZ, [UR4+0x150], UR6 ;  /* 0x0001500604ff75b2 */ /* 0x0023220008000100 */
[----:B------:R1:W2:Y:S01]  /*0e00*/  SYNCS.EXCH.64 URZ, [UR4+0x160], UR6 ;  /* 0x0001600604ff75b2 */ /* 0x0002a20008000100 */
[----:B------:R1:W3:Y:S01]  /*0e10*/  SYNCS.EXCH.64 URZ, [UR4+0x158], UR6 ;  /* 0x0001580604ff75b2 */ /* 0x0002e20008000100 */
[----:B------:R1:W1:Y:S01]  /*0e20*/  SYNCS.EXCH.64 URZ, [UR4+0x168], UR6 ;  /* 0x0001680604ff75b2 */ /* 0x0002620008000100 */
[----:B------:R-:W-:Y:S01]  /*0e30*/  NOP ;  /* 0x0000000000007918 */ /* 0x000fe20000000000 */
.L_x_15:
[----:B-123--:R-:W1:Y:S01]  /*0e40*/  LDCU UR4, c[0x0][0x36c] ;  /* 0x00006d80ff0477ac */ /* 0x00ee620008000800 */
[----:B------:R-:W-:Y:S01]  /*0e50*/  ISETP.NE.OR P3, PT, R0, 0x2, !P3 ;  /* 0x000000020000780c */ /* 0x000fe20005f65670 */
[----:B------:R-:W-:Y:S01]  /*0e60*/  NOP ;  /* 0x0000000000007918 */ /* 0x000fe20000000000 */
[----:B------:R-:W-:Y:S01]  /*0e70*/  LOP3.LUT R0, R85, 0x1f, RZ, 0xc0, !PT ;  /* 0x0000001f55007812 */ /* 0x000fe200078ec0ff */
[----:B------:R-:W-:Y:S02]  /*0e80*/  UISETP.NE.AND UP4, UPT, UR18, 0x2, UPT ;  /* 0x000000021200788c */ /* 0x000fe4000bf85270 */
[----:B------:R-:W-:Y:S02]  /*0e90*/  UISETP.NE.AND UP5, UPT, UR18, URZ, UPT ;  /* 0x000000ff1200728c */ /* 0x000fe4000bfa5270 */
[----:B-1----:R-:W-:-:S09]  /*0ea0*/  UISETP.EQ.U32.AND UP6, UPT, UR4, 0x1, UPT ;  /* 0x000000010400788c */ /* 0x002fd2000bfc2070 */
[----:B------:R-:W-:Y:S05]  /*0eb0*/  BRA.U !UP6, `(.L_x_16) ;  /* 0x000000010e087547 */ /* 0x000fea000b800000 */
[----:B----4-:R-:W-:Y:S01]  /*0ec0*/  UCGABAR_ARV ;  /* 0x00000000000079c7 */ /* 0x010fe20008000000 */
[----:B------:R-:W-:Y:S05]  /*0ed0*/  BRA `(.L_x_17) ;  /* 0x0000000000047947 */ /* 0x000fea0003800000 */
.L_x_16:
[----:B----4-:R-:W-:Y:S01]  /*0ee0*/  NOP ;  /* 0x0000000000007918 */ /* 0x010fe20000000000 */
.L_x_17:
[----:B------:R-:W1:Y:S01]  /*0ef0*/  S2UR UR30, SR_CTAID.X ;  /* 0x00000000001e79c3 */ /* 0x000e620000002500 */
[----:B------:R-:W-:-:S05]  /*0f00*/  CS2R.32 R77, SR_CgaSize ;  /* 0x00000000004d7805 */ /* 0x000fca0000008a00 */
[----:B------:R-:W-:-:S05]  /*0f10*/  IMAD R77, R77, -0xa0, RZ ;  /* 0xffffff604d4d7824 */ /* 0x000fca00078e02ff */
[----:B------:R-:W-:-:S14]  /*0f20*/  R2UR UR5, R77 ;  /* 0x000000004d0572ca */ /* 0x000fdc00000e0000 */
[----:B------:R-:W2:Y:S01]  /*0f30*/  LDCU UR5, c[0x0][UR5+0x2b0] ;  /* 0x00005600050577ac */ /* 0x000ea20008000800 */
[----:B------:R-:W-:-:S05]  /*0f40*/  CS2R.32 R77, SR_CgaSize ;  /* 0x00000000004d7805 */ /* 0x000fca0000008a00 */
[----:B------:R-:W-:-:S05]  /*0f50*/  IMAD R77, R77, -0xa0, RZ ;  /* 0xffffff604d4d7824 */ /* 0x000fca00078e02ff */
[----:B------:R-:W-:-:S14]  /*0f60*/  R2UR UR4, R77 ;  /* 0x000000004d0472ca */ /* 0x000fdc00000e0000 */
[----:B------:R-:W3:Y:S01]  /*0f70*/  LDCU UR4, c[0x0][UR4+0x2b4] ;  /* 0x00005680040477ac */ /* 0x000ee20008000800 */
[----:B------:R-:W4:Y:S01]  /*0f80*/  S2UR UR31, SR_CTAID.Y ;  /* 0x00000000001f79c3 */ /* 0x000f220000002600 */
[----:B------:R-:W-:-:S05]  /*0f90*/  CS2R.32 R77, SR_CgaSize ;  /* 0x00000000004d7805 */ /* 0x000fca0000008a00 */
[----:B------:R-:W-:-:S05]  /*0fa0*/  IMAD R77, R77, -0xa0, RZ ;  /* 0xffffff604d4d7824 */ /* 0x000fca00078e02ff */
[----:B------:R-:W-:-:S14]  /*0fb0*/  R2UR UR6, R77 ;  /* 0x000000004d0672ca */ /* 0x000fdc00000e0000 */
[----:B------:R-:W3:Y:S01]  /*0fc0*/  LDCU UR6, c[0x0][UR6+0x2a0] ;  /* 0x00005400060677ac */ /* 0x000ee20008000800 */
[----:B------:R-:W-:-:S05]  /*0fd0*/  CS2R.32 R77, SR_CgaSize ;  /* 0x00000000004d7805 */ /* 0x000fca0000008a00 */
[----:B------:R-:W-:-:S05]  /*0fe0*/  IMAD R77, R77, -0xa0, RZ ;  /* 0xffffff604d4d7824 */ /* 0x000fca00078e02ff */
[----:B------:R-:W-:-:S14]  /*0ff0*/  R2UR UR7, R77 ;  /* 0x000000004d0772ca */ /* 0x000fdc00000e0000 */
[----:B------:R-:W3:Y:S01]  /*1000*/  LDCU UR7, c[0x0][UR7+0x2a4] ;  /* 0x00005480070777ac */ /* 0x000ee20008000800 */
[----:B------:R-:W-:Y:S01]  /*1010*/  USHF.L.U32 UR24, UR45, 0xd, URZ ;  /* 0x0000000d2d187899 */ /* 0x000fe200080006ff */
[----:B------:R-:W3:Y:S01]  /*1020*/  LDCU UR19, c[0x0][0xb24] ;  /* 0x00016480ff1377ac */ /* 0x000ee20008000800 */
[----:B------:R-:W3:Y:S01]  /*1030*/  LDCU UR42, c[0x0][0xb24] ;  /* 0x00016480ff2a77ac */ /* 0x000ee20008000800 */
[----:B-1----:R-:W-:Y:S01]  /*1040*/  I2FP.F32.U32 R3, UR30 ;  /* 0x0000001e00037c45 */ /* 0x002fe20008201000 */
[----:B------:R-:W1:Y:S04]  /*1050*/  LDCU UR22, c[0x0][0xb30] ;  /* 0x00016600ff1677ac */ /* 0x000e680008000800 */
[----:B--2---:R-:W-:Y:S01]  /*1060*/  FMUL R3, R3, UR5 ;  /* 0x0000000503037c20 */ /* 0x004fe20008400000 */
[----:B------:R-:W-:Y:S01]  /*1070*/  ULOP3.LUT UR24, UR24, 0x2000, URZ, 0xc0, !UPT ;  /* 0x0000200018187892 */ /* 0x000fe2000f8ec0ff */
[----:B----4-:R-:W-:-:S04]  /*1080*/  I2FP.F32.U32 R2, UR31 ;  /* 0x0000001f00027c45 */ /* 0x010fc80008201000 */
[----:B------:R-:W2:Y:S01]  /*1090*/  F2I.U32.TRUNC.NTZ R3, R3 ;  /* 0x0000000300037305 */ /* 0x000ea2000020f000 */
[----:B---3--:R-:W-:-:S07]  /*10a0*/  FMUL R2, R2, UR4 ;  /* 0x0000000402027c20 */ /* 0x008fce0008400000 */
[----:B------:R-:W3:Y:S01]  /*10b0*/  F2I.U32.TRUNC.NTZ R2, R2 ;  /* 0x0000000200027305 */ /* 0x000ee2000020f000 */
[----:B--2---:R-:W-:Y:S02]  /*10c0*/  R2UR UR5, R3 ;  /* 0x00000000030572ca */ /* 0x004fe400000e0000 */
[----:B---3--:R-:W-:Y:S02]  /*10d0*/  R2UR UR4, R2 ;  /* 0x00000000020472ca */ /* 0x008fe400000e0000 */
[----:B------:R-:W-:-:S09]  /*10e0*/  PRMT R2, RZ, 0x7610, R2 ;  /* 0x00007610ff027816 */ /* 0x000fd20000000002 */
[----:B------:R-:W-:-:S04]  /*10f0*/  UIADD3 UR5, UPT, UPT, -UR5, URZ, URZ ;  /* 0x000000ff05057290 */ /* 0x000fc8000fffe1ff */
[----:B------:R-:W-:Y:S02]  /*1100*/  UIMAD UR5, UR6, UR5, UR30 ;  /* 0x00000005060572a4 */ /* 0x000fe4000f8e021e */
[----:B------:R-:W-:-:S04]  /*1110*/  UIADD3 UR4, UPT, UPT, -UR4, URZ, URZ ;  /* 0x000000ff04047290 */ /* 0x000fc8000fffe1ff */
[----:B------:R-:W-:Y:S01]  /*1120*/  IMAD.U32 R77, RZ, RZ, UR5 ;  /* 0x00000005ff4d7e24 */ /* 0x000fe2000f8e00ff */
[----:B------:R-:W-:-:S06]  /*1130*/  UIMAD UR4, UR7, UR4, UR31 ;  /* 0x00000004070472a4 */ /* 0x000fcc000f8e021f */
[----:B------:R-:W-:Y:S01]  /*1140*/  IMAD.U32 R76, RZ, RZ, UR4 ;  /* 0x00000004ff4c7e24 */ /* 0x000fe2000f8e00ff */
[----:B-1----:R-:W-:Y:S06]  /*1150*/  BRA.U UP5, `(.L_x_18) ;  /* 0x00000001052c7547 */ /* 0x002fec000b800000 */
[----:B------:R-:W-:Y:S02]  /*1160*/  R2UR UR4, R76 ;  /* 0x000000004c0472ca */ /* 0x000fe400000e0000 */
[----:B------:R-:W-:-:S11]  /*1170*/  R2UR UR6, R77 ;  /* 0x000000004d0672ca */ /* 0x000fd600000e0000 */
[----:B------:R-:W-:-:S04]  /*1180*/  UISETP.NE.AND UP0, UPT, UR4, URZ, UPT ;  /* 0x000000ff0400728c */ /* 0x000fc8000bf05270 */
[----:B------:R-:W-:-:S04]  /*1190*/  UISETP.EQ.OR UP0, UPT, UR6, URZ, !UP0 ;  /* 0x000000ff0600728c */ /* 0x000fc8000c702670 */
[----:B------:R-:W-:Y:S02]  /*11a0*/  USEL UR5, URZ, 0x1, !UP0 ;  /* 0x00000001ff057887 */ /* 0x000fe4000c000000 */
[----:B------:R-:W-:-:S04]  /*11b0*/  UISETP.NE.AND UP0, UPT, UR4, URZ, UPT ;  /* 0x000000ff0400728c */ /* 0x000fc8000bf05270 */
[----:B------:R-:W-:Y:S02]  /*11c0*/  USEL UR4, URZ, 0x2, UP0 ;  /* 0x00000002ff047887 */ /* 0x000fe40008000000 */
[----:B------:R-:W-:-:S04]  /*11d0*/  UISETP.NE.AND UP0, UPT, UR6, 0x1, UPT ;  /* 0x000000010600788c */ /* 0x000fc8000bf05270 */
[----:B------:R-:W-:-:S04]  /*11e0*/  USEL UR4, UR4, 0x2, UP0 ;  /* 0x0000000204047887 */ /* 0x000fc80008000000 */
[----:B------:R-:W-:-:S06]  /*11f0*/  UIADD3 UR4, UPT, UPT, UR5, UR4, URZ ;  /* 0x0000000405047290 */ /* 0x000fcc000fffe0ff */
[----:B------:R-:W-:-:S07]  /*1200*/  IMAD.U32 R2, RZ, RZ, UR4 ;  /* 0x00000004ff027e24 */ /* 0x000fce000f8e00ff */
.L_x_18:
[----:B------:R-:W1:Y:S01]  /*1210*/  S2UR UR36, SR_CTAID.Z ;  /* 0x00000000002479c3 */ /* 0x000e620000002700 */
[----:B------:R-:W-:-:S09]  /*1220*/  UISETP.GE.AND UP0, UPT, UR19, 0x1, UPT ;  /* 0x000000011300788c */ /* 0x000fd2000bf06270 */
[----:B------:R-:W-:Y:S05]  /*1230*/  BRA.U !UP0, `(.L_x_19) ;  /* 0x0000000108d07547 */ /* 0x000fea000b800000 */
[----:B------:R-:W2:Y:S01]  /*1240*/  LDCU UR20, c[0x0][0xb0c] ;  /* 0x00016180ff1477ac */ /* 0x000ea20008000800 */
[----:B------:R-:W3:Y:S01]  /*1250*/  LDCU.128 UR12, c[0x0][0xb10] ;  /* 0x00016200ff0c77ac */ /* 0x000ee20008000c00 */
[----:B------:R-:W4:Y:S01]  /*1260*/  LDCU UR6, c[0x0][0x370] ;  /* 0x00006e00ff0677ac */ /* 0x000f220008000800 */
[----:B------:R-:W1:Y:S01]  /*1270*/  LDCU UR7, c[0x0][0x374] ;  /* 0x00006e80ff0777ac */ /* 0x000e620008000800 */
[----:B------:R-:W1:Y:S01]  /*1280*/  LDCU UR21, c[0x0][0xb20] ;  /* 0x00016400ff1577ac */ /* 0x000e620008000800 */
[----:B--2---:R-:W-:Y:S02]  /*1290*/  UISETP.NE.AND UP0, UPT, UR20, 0x1, UPT ;  /* 0x000000011400788c */ /* 0x004fe4000bf05270 */
[----:B---3--:R-:W-:Y:S01]  /*12a0*/  UIMAD.WIDE.U32 UR4, UR30, UR12, URZ ;  /* 0x0000000c1e0472a5 */ /* 0x008fe2000f8e00ff */
[----:B------:R-:W2:Y:S01]  /*12b0*/  LDCU.64 UR8, c[0x0][0xb28] ;  /* 0x00016500ff0877ac */ /* 0x000ea20008000a00 */
[----:B----4-:R-:W-:Y:S02]  /*12c0*/  UIMAD.WIDE.U32 UR10, UR6, UR12, URZ ;  /* 0x0000000c060a72a5 */ /* 0x010fe4000f8e00ff */
[----:B------:R-:W-:-:S02]  /*12d0*/  USHF.R.U32.HI UR5, URZ, UR13, UR5 ;  /* 0x0000000dff057299 */ /* 0x000fc40008011605 */
[----:B------:R-:W-:Y:S02]  /*12e0*/  UISETP.NE.AND UP2, UPT, UR19, 0x1, UPT ;  /* 0x000000011300788c */ /* 0x000fe4000bf45270 */
[----:B------:R-:W-:Y:S01]  /*12f0*/  USEL UR5, UR30, UR5, !UP0 ;  /* 0x000000051e057287 */ /* 0x000fe2000c000000 */
[----:B------:R-:W-:Y:S01]  /*1300*/  UMOV UR10, UR11 ;  /* 0x0000000b000a7c82 */ /* 0x000fe20008000000 */
[----:B------:R-:W-:Y:S02]  /*1310*/  UIMAD.WIDE.U32 UR16, UR31, UR15, URZ ;  /* 0x0000000f1f1072a5 */ /* 0x000fe4000f8e00ff */
[----:B------:R-:W-:Y:S02]  /*1320*/  @UP0 USHF.R.U32.HI UR6, URZ, UR13, UR10 ;  /* 0x0000000dff060299 */ /* 0x000fe4000801160a */
[----:B------:R-:W-:Y:S02]  /*1330*/  UISETP.NE.AND UP0, UPT, UR14, 0x1, UPT ;  /* 0x000000010e00788c */ /* 0x000fe4000bf05270 */
[----:B-1----:R-:W-:-:S02]  /*1340*/  UIMAD.WIDE.U32 UR10, UR7, UR15, URZ ;  /* 0x0000000f070a72a5 */ /* 0x002fc4000f8e00ff */
[----:B--2---:R-:W-:Y:S01]  /*1350*/  UIMAD.WIDE.U32 UR12, UR6, UR8, URZ ;  /* 0x00000008060c72a5 */ /* 0x004fe2000f8e00ff */
[----:B------:R-:W-:Y:S02]  /*1360*/  UMOV UR4, UR17 ;  /* 0x0000001100047c82 */ /* 0x000fe40008000000 */
[----:B------:R-:W-:Y:S02]  /*1370*/  USHF.R.U32.HI UR4, URZ, UR21, UR4 ;  /* 0x00000015ff047299 */ /* 0x000fe40008011604 */
[----:B------:R-:W-:Y:S02]  /*1380*/  UMOV UR10, UR11 ;  /* 0x0000000b000a7c82 */ /* 0x000fe40008000000 */
[----:B------:R-:W-:Y:S01]  /*1390*/  UMOV UR12, UR13 ;  /* 0x0000000d000c7c82 */ /* 0x000fe20008000000 */
[----:B------:R-:W-:Y:S02]  /*13a0*/  @UP0 USHF.R.U32.HI UR7, URZ, UR21, UR10 ;  /* 0x00000015ff070299 */ /* 0x000fe4000801160a */
[----:B------:R-:W-:-:S02]  /*13b0*/  USEL UR4, UR31, UR4, !UP0 ;  /* 0x000000041f047287 */ /* 0x000fc4000c000000 */
[----:B------:R-:W-:Y:S02]  /*13c0*/  UIMAD.WIDE.U32 UR10, UR7, UR8, URZ ;  /* 0x00000008070a72a5 */ /* 0x000fe4000f8e00ff */
[----:B------:R-:W-:Y:S02]  /*13d0*/  @UP2 USHF.R.U32.HI UR6, URZ, UR9, UR12 ;  /* 0x00000009ff062299 */ /* 0x000fe4000801160c */
[----:B------:R-:W-:-:S03]  /*13e0*/  UIMAD.WIDE.U32 UR12, UR4, UR8, URZ ;  /* 0x00000008040c72a5 */ /* 0x000fc6000f8e00ff */
[----:B------:R-:W-:Y:S02]  /*13f0*/  UMOV UR10, UR11 ;  /* 0x0000000b000a7c82 */ /* 0x000fe40008000000 */
[----:B------:R-:W-:Y:S02]  /*1400*/  @UP2 USHF.R.U32.HI UR7, URZ, UR9, UR10 ;  /* 0x00000009ff072299 */ /* 0x000fe4000801160a */
[----:B------:R-:W-:Y:S02]  /*1410*/  UIMAD UR10, UR6, UR19, URZ ;  /* 0x00000013060a72a4 */ /* 0x000fe4000f8e02ff */
[----:B------:R-:W-:-:S04]  /*1420*/  UIMAD UR7, UR7, UR19, URZ ;  /* 0x00000013070772a4 */ /* 0x000fc8000f8e02ff */
[----:B------:R-:W-:-:S03]  /*1430*/  UISETP.GE.AND UP0, UPT, UR4, UR7, UPT ;  /* 0x000000070400728c */ /* 0x000fc6000bf06270 */
[----:B------:R-:W-:Y:S01]  /*1440*/  UMOV UR7, UR13 ;  /* 0x0000000d00077c82 */ /* 0x000fe20008000000 */
[----:B------:R-:W-:Y:S02]  /*1450*/  UISETP.GE.OR UP0, UPT, UR5, UR10, UP0 ;  /* 0x0000000a0500728c */ /* 0x000fe40008706670 */
[----:B------:R-:W-:Y:S02]  /*1460*/  UIMAD.WIDE.U32 UR10, UR5, UR8, URZ ;  /* 0x00000008050a72a5 */ /* 0x000fe4000f8e00ff */
[----:B------:R-:W-:Y:S02]  /*1470*/  USHF.R.U32.HI UR7, URZ, UR9, UR7 ;  /* 0x00000009ff077299 */ /* 0x000fe40008011607 */
[----:B------:R-:W-:Y:S02]  /*1480*/  UIADD3 UR10, UPT, UPT, -UR4, URZ, URZ ;  /* 0x000000ff040a7290 */ /* 0x000fe4000fffe1ff */
[----:B------:R-:W-:Y:S02]  /*1490*/  USEL UR7, UR4, UR7, !UP2 ;  /* 0x0000000704077287 */ /* 0x000fe4000d000000 */
[----:B------:R-:W-:Y:S01]  /*14a0*/  UIMAD UR10, UR14, UR10, UR31 ;  /* 0x0000000a0e0a72a4 */ /* 0x000fe2000f8e021f */
[----:B------:R-:W-:Y:S01]  /*14b0*/  @!UP0 UMOV UR8, UR11 ;  /* 0x0000000b00088c82 */ /* 0x000fe20008000000 */
[----:B------:R-:W-:-:S02]  /*14c0*/  UIADD3 UR11, UPT, UPT, -UR5, URZ, URZ ;  /* 0x000000ff050b7290 */ /* 0x000fc4000fffe1ff */
[----:B------:R-:W-:Y:S02]  /*14d0*/  @!UP0 USHF.R.U32.HI UR8, URZ, UR9, UR8 ;  /* 0x00000009ff088299 */ /* 0x000fe40008011608 */
[----:B------:R-:W-:Y:S02]  /*14e0*/  UIADD3 UR9, UPT, UPT, -UR7, URZ, URZ ;  /* 0x000000ff07097290 */ /* 0x000fe4000fffe1ff */
[----:B------:R-:W-:Y:S02]  /*14f0*/  @!UP0 USEL UR8, UR5, UR8, !UP2 ;  /* 0x0000000805088287 */ /* 0x000fe4000d000000 */
[----:B------:R-:W-:Y:S02]  /*1500*/  UIMAD UR9, UR19, UR9, UR4 ;  /* 0x00000009130972a4 */ /* 0x000fe4000f8e0204 */
[----:B------:R-:W-:Y:S02]  /*1510*/  @!UP0 UIADD3 UR7, UPT, UPT, UR7, -UR8, URZ ;  /* 0x8000000807078290 */ /* 0x000fe4000fffe0ff */
[----:B------:R-:W-:-:S02]  /*1520*/  @!UP0 UIMAD UR6, UR9, UR6, UR8 ;  /* 0x00000006090682a4 */ /* 0x000fc4000f8e0208 */
[----:B------:R-:W-:Y:S02]  /*1530*/  @!UP0 UIMAD UR4, UR7, UR19, UR5 ;  /* 0x00000013070482a4 */ /* 0x000fe4000f8e0205 */
[----:B------:R-:W-:Y:S02]  /*1540*/  UIMAD UR30, UR20, UR11, UR30 ;  /* 0x0000000b141e72a4 */ /* 0x000fe4000f8e021e */
[----:B------:R-:W-:Y:S01]  /*1550*/  UIMAD UR31, UR4, UR14, UR10 ;  /* 0x0000000e041f72a4 */ /* 0x000fe2000f8e020a */
[----:B------:R-:W-:Y:S02]  /*1560*/  @!UP0 UMOV UR5, UR6 ;  /* 0x0000000600058c82 */ /* 0x000fe40008000000 */
[----:B------:R-:W-:-:S12]  /*1570*/  UIMAD UR30, UR5, UR20, UR30 ;  /* 0x00000014051e72a4 */ /* 0x000fd8000f8e021e */
.L_x_19:
[----:B------:R-:W-:-:S09]  /*1580*/  UISETP.NE.AND UP0, UPT, UR22, 0x1, UPT ;  /* 0x000000011600788c */ /* 0x000fd2000bf05270 */
[----:B------:R-:W-:Y:S05]  /*1590*/  BRA.U UP0, `(.L_x_20) ;  /* 0x0000000100407547 */ /* 0x000fea000b800000 */
[----:B------:R-:W2:Y:S01]  /*15a0*/  LDCU.128 UR8, c[0x0][0xb10] ;  /* 0x00016200ff0877ac */ /* 0x000ea20008000c00 */
[----:B------:R-:W3:Y:S01]  /*15b0*/  LDCU UR12, c[0x0][0xb0c] ;  /* 0x00016180ff0c77ac */ /* 0x000ee20008000800 */
[----:B------:R-:W4:Y:S01]  /*15c0*/  LDCU UR13, c[0x0][0xb20] ;  /* 0x00016400ff0d77ac */ /* 0x000f220008000800 */
[----:B--2---:R-:W-:Y:S02]  /*15d0*/  UIMAD.WIDE.U32 UR4, UR30, UR8, URZ ;  /* 0x000000081e0472a5 */ /* 0x004fe4000f8e00ff */
[----:B------:R-:W-:Y:S02]  /*15e0*/  UIMAD.WIDE.U32 UR6, UR31, UR11, URZ ;  /* 0x0000000b1f0672a5 */ /* 0x000fe4000f8e00ff */
[----:B---3--:R-:W-:Y:S02]  /*15f0*/  UISETP.NE.AND UP0, UPT, UR12, 0x1, UPT ;  /* 0x000000010c00788c */ /* 0x008fe4000bf05270 */
[----:B------:R-:W-:-:S03]  /*1600*/  USHF.R.U32.HI UR5, URZ, UR9, UR5 ;  /* 0x00000009ff057299 */ /* 0x000fc60008011605 */
[----:B------:R-:W-:Y:S01]  /*1610*/  UMOV UR4, UR7 ;  /* 0x0000000700047c82 */ /* 0x000fe20008000000 */
[----:B------:R-:W-:Y:S02]  /*1620*/  USEL UR5, UR30, UR5, !UP0 ;  /* 0x000000051e057287 */ /* 0x000fe4000c000000 */
[----:B------:R-:W-:Y:S02]  /*1630*/  UISETP.NE.AND UP0, UPT, UR10, 0x1, UPT ;  /* 0x000000010a00788c */ /* 0x000fe4000bf05270 */
[----:B----4-:R-:W-:-:S04]  /*1640*/  USHF.R.U32.HI UR4, URZ, UR13, UR4 ;  /* 0x0000000dff047299 */ /* 0x010fc80008011604 */
[----:B------:R-:W-:-:S04]  /*1650*/  USEL UR4, UR31, UR4, !UP0 ;  /* 0x000000041f047287 */ /* 0x000fc8000c000000 */
[----:B------:R-:W-:Y:S02]  /*1660*/  UIADD3 UR6, UPT, UPT, UR5, -UR4, URZ ;  /* 0x8000000405067290 */ /* 0x000fe4000fffe0ff */
[----:B------:R-:W-:Y:S02]  /*1670*/  UIADD3 UR4, UPT, UPT, -UR5, UR4, URZ ;  /* 0x0000000405047290 */ /* 0x000fe4000fffe1ff */
[----:B------:R-:W-:Y:S02]  /*1680*/  UIMAD UR31, UR6, UR10, UR31 ;  /* 0x0000000a061f72a4 */ /* 0x000fe4000f8e021f */
[----:B------:R-:W-:-:S12]  /*1690*/  UIMAD UR30, UR4, UR12, UR30 ;  /* 0x0000000c041e72a4 */ /* 0x000fd8000f8e021e */
.L_x_20:
[----:B------:R-:W-:Y:S01]  /*16a0*/  UISETP.NE.AND UP0, UPT, UR18, 0x2, UPT ;  /* 0x000000021200788c */ /* 0x000fe2000bf05270 */
[----:B------:R-:W-:Y:S09]  /*16b0*/  BRA.U !UP6, `(.L_x_21) ;  /* 0x000000010e0c7547 */ /* 0x000ff2000b800000 */
[----:B------:R-:W-:Y:S01]  /*16c0*/  UCGABAR_WAIT ;  /* 0x0000000000007dc7 */ /* 0x000fe20008000000 */
[----:B------:R-:W-:Y:S01]  /*16d0*/  CCTL.IVALL ;  /* 0x00000000ff00798f */ /* 0x000fe20002000000 */
[----:B------:R-:W-:Y:S05]  /*16e0*/  BRA `(.L_x_22) ;  /* 0x0000000000047947 */ /* 0x000fea0003800000 */
.L_x_21:
[----:B------:R-:W-:Y:S06]  /*16f0*/  BAR.SYNC.DEFER_BLOCKING 0x0 ;  /* 0x0000000000007b1d */ /* 0x000fec0000010000 */
.L_x_22:
[----:B------:R-:W-:Y:S05]  /*1700*/  BRA.U UP0, `(.L_x_23) ;  /* 0x0000001500a07547 */ /* 0x000fea000b800000 */
[----:B------:R-:W2:Y:S01]  /*1710*/  LDCU UR6, c[0x0][0x38c] ;  /* 0x00007180ff0677ac */ /* 0x000ea20008000800 */
[----:B------:R-:W-:Y:S01]  /*1720*/  PLOP3.LUT P1, PT, PT, PT, UP3, 0x80, 0x8 ;  /* 0x000000000008781c */ /* 0x000fe20003f2f038 */
[----:B------:R-:W-:Y:S01]  /*1730*/  IMAD.MOV.U32 R12, RZ, RZ, 0x1 ;  /* 0x00000001ff0c7424 */ /* 0x000fe200078e00ff */
[----:B------:R-:W-:Y:S01]  /*1740*/  ISETP.EQ.OR P2, PT, R0, RZ, P3 ;  /* 0x000000ff0000720c */ /* 0x000fe20001f42670 */
[----:B------:R-:W-:Y:S01]  /*1750*/  UISETP.NE.AND UP1, UPT, UR18, URZ, UPT ;  /* 0x000000ff1200728c */ /* 0x000fe2000bf25270 */
[----:B------:R-:W-:Y:S01]  /*1760*/  PLOP3.LUT P1, PT, P1, PT, PT, 0x8, 0x80 ;  /* 0x000000000080781c */ /* 0x000fe20000f2e170 */
[----:B------:R-:W-:Y:S01]  /*1770*/  USEL UR25, URZ, 0x1, UP4 ;  /* 0x00000001ff197887 */ /* 0x000fe2000a000000 */
[----:B------:R-:W-:Y:S01]  /*1780*/  CS2R R10, SRZ ;  /* 0x00000000000a7805 */ /* 0x000fe2000001ff00 */
[----:B------:R-:W-:Y:S01]  /*1790*/  IMAD.MOV.U32 R9, RZ, RZ, RZ ;  /* 0x000000ffff097224 */ /* 0x000fe200078e00ff */
[----:B------:R-:W3:Y:S01]  /*17a0*/  LDCU UR39, c[0x0][0x370] ;  /* 0x00006e00ff2777ac */ /* 0x000ee20008000800 */
[----:B------:R-:W-:Y:S01]  /*17b0*/  IMAD.MOV.U32 R8, RZ, RZ, 0x1 ;  /* 0x00000001ff087424 */ /* 0x000fe200078e00ff */
[----:B------:R-:W4:Y:S01]  /*17c0*/  LDCU.64 UR28, c[0x0][0x348] ;  /* 0x00006900ff1c77ac */ /* 0x000f220008000a00 */
[----:B------:R-:W-:-:S02]  /*17d0*/  USHF.R.U32.HI UR44, URZ, 0x6, UR24 ;  /* 0x00000006ff2c7899 */ /* 0x000fc40008011618 */
[----:B--2---:R-:W-:Y:S02]  /*17e0*/  UIADD3 UR5, UPT, UPT, UR6, 0x3f, URZ ;  /* 0x0000003f06057890 */ /* 0x004fe4000fffe0ff */
[----:B------:R-:W-:Y:S02]  /*17f0*/  UIADD3 UR46, UPT, UPT, UR6, 0x7e, URZ ;  /* 0x0000007e062e7890 */ /* 0x000fe4000fffe0ff */
[----:B------:R-:W-:Y:S01]  /*1800*/  USHF.R.S32.HI UR4, URZ, 0x1f, UR5 ;  /* 0x0000001fff047899 */ /* 0x000fe20008011405 */
[----:B------:R-:W2:Y:S03]  /*1810*/  LDCU UR38, c[0x0][0x374] ;  /* 0x00006e80ff2677ac */ /* 0x000ea60008000800 */
[----:B------:R-:W-:Y:S02]  /*1820*/  ULEA.HI UR4, UR4, UR5, URZ, 0x6 ;  /* 0x0000000504047291 */ /* 0x000fe4000f8f30ff */
[----:B------:R-:W-:-:S02]  /*1830*/  USEL UR25, UR25, 0x2, UP1 ;  /* 0x0000000219197887 */ /* 0x000fc40008800000 */
[----:B------:R-:W-:Y:S02]  /*1840*/  USHF.R.S32.HI UR41, URZ, 0x6, UR4 ;  /* 0x00000006ff297899 */ /* 0x000fe40008011404 */
[----:B------:R-:W-:Y:S02]  /*1850*/  UIADD3 UR4, UPT, UPT, UR6, -0x1, URZ ;  /* 0xffffffff06047890 */ /* 0x000fe4000fffe0ff */
[----:B------:R-:W-:Y:S02]  /*1860*/  UISETP.LT.U32.AND UP0, UPT, UR41, 0xa, UPT ;  /* 0x0000000a2900788c */ /* 0x000fe4000bf01070 */
[----:B------:R-:W-:Y:S02]  /*1870*/  UISETP.GE.U32.AND UP2, UPT, UR4, -0x7f, UPT ;  /* 0xffffff810400788c */ /* 0x000fe4000bf46070 */
[----:B------:R-:W-:Y:S01]  /*1880*/  USEL UR40, UR41, 0xa, UP0 ;  /* 0x0000000a29287887 */ /* 0x000fe20008000000 */
[----:B------:R-:W-:-:S03]  /*1890*/  UMOV UR5, URZ ;  /* 0x000000ff00057c82 */ /* 0x000fc60008000000 */
[----:B------:R-:W-:Y:S02]  /*18a0*/  UIADD3 UR21, UPT, UPT, UR40, -0x1, URZ ;  /* 0xffffffff28157890 */ /* 0x000fe4000fffe0ff */
[----:B------:R-:W-:-:S03]  /*18b0*/  UIADD3 UR43, UPT, UPT, UR41, -UR40, URZ ;  /* 0x80000028292b7290 */ /* 0x000fc6000fffe0ff */
[----:B------:R-:W-:-:S04]  /*18c0*/  @UP2 UIADD3 UR21, UPT, UPT, UR40, URZ, URZ ;  /* 0x000000ff28152290 */ /* 0x000fc8000fffe0ff */
[----:B--234-:R-:W-:-:S12]  /*18d0*/  UIADD3 UR21, UPT, UPT, UR21, 0x1, URZ ;  /* 0x0000000115157890 */ /* 0x01cfd8000fffe0ff */
.L_x_43:
[----:B------:R-:W-:Y:S01]  /*18e0*/  UISETP.NE.AND UP0, UPT, UR45, URZ, UPT ;  /* 0x000000ff2d00728c */ /* 0x000fe2000bf05270 */
[----:B------:R-:W2:Y:S08]  /*18f0*/  S2UR UR45, SR_CgaCtaId ;  /* 0x00000000002d79c3 */ /* 0x000eb00000008800 */
[----:B------:R-:W-:Y:S05]  /*1900*/  BRA.U UP0, `(.L_x_24) ;  /* 0x0000000100347547 */ /* 0x000fea000b800000 */
[----:B------:R-:W3:Y:S01]  /*1910*/  S2R R0, SR_CgaCtaId ;  /* 0x0000000000007919 */ /* 0x000ee20000008800 */
[----:B------:R-:W-:-:S04]  /*1920*/  MOV R2, 0x400 ;  /* 0x0000040000027802 */ /* 0x000fc80000000f00 */
[----:B---3--:R-:W-:Y:S02]  /*1930*/  LEA R0, R0, R2, 0x18 ;  /* 0x0000000200007211 */ /* 0x008fe400078ec0ff */
[----:B------:R-:W-:-:S03]  /*1940*/  SHF.L.U32 R2, R8, 0x1f, RZ ;  /* 0x0000001f08027819 */ /* 0x000fc600000006ff */
[----:B------:R-:W-:-:S04]  /*1950*/  IMAD R0, R9, 0x8, R0 ;  /* 0x0000000809007824 */ /* 0x000fc800078e0200 */
[----:B------:R-:W3:Y:S02]  /*1960*/  SYNCS.PHASECHK.TRANS64.TRYWAIT P0, [R0+URZ+0x160], R2 ;  /* 0x00016002000075a7 */ /* 0x000ee400080011ff */
[----:B---3--:R-:W-:Y:S05]  /*1970*/  @!P0 BRA `(.L_x_25) ;  /* 0x0000008000748947 */ /* 0x008fea0003800000 */
.L_x_139:
[----:B------:R-:W-:Y:S01]  /*1980*/  VIADD R9, R9, 0x1 ;  /* 0x0000000109097836 */ /* 0x000fe20000000000 */
[----:B------:R3:W-:Y:S04]  /*1990*/  SYNCS.ARRIVE.TRANS64.A1T0 RZ, [R0+URZ+0x150], RZ ;  /* 0x000150ff00ff79a7 */ /* 0x0007e800081000ff */
[----:B------:R-:W-:-:S04]  /*19a0*/  ISETP.NE.AND P0, PT, R9, 0x2, PT ;  /* 0x000000020900780c */ /* 0x000fc80003f05270 */
[----:B------:R-:W-:Y:S02]  /*19b0*/  SEL R9, R9, RZ, P0 ;  /* 0x000000ff09097207 */ /* 0x000fe40000000000 */
[----:B---3--:R-:W-:-:S04]  /*19c0*/  SEL R0, RZ, 0x1, P0 ;  /* 0x00000001ff007807 */ /* 0x008fc80000000000 */
[----:B------:R-:W-:-:S07]  /*19d0*/  LOP3.LUT R8, R8, R0, RZ, 0x3c, !PT ;  /* 0x0000000008087212 */ /* 0x000fce00078e3cff */
.L_x_24:
[----:B------:R-:W-:Y:S01]  /*19e0*/  UMOV UR6, 0x400 ;  /* 0x0000040000067882 */ /* 0x000fe20000000000 */
[----:B------:R-:W-:Y:S01]  /*19f0*/  SHF.L.U32 R0, R12, 0x1f, RZ ;  /* 0x0000001f0c007819 */ /* 0x000fe200000006ff */
[----:B--2---:R-:W-:Y:S02]  /*1a00*/  ULEA UR6, UR45, UR6, 0x18 ;  /* 0x000000062d067291 */ /* 0x004fe4000f8ec0ff */
[----:B------:R-:W-:Y:S02]  /*1a10*/  UISETP.GE.U32.AND UP0, UPT, UR46, 0x7f, UPT ;  /* 0x0000007f2e00788c */ /* 0x000fe4000bf06070 */
[----:B------:R-:W-:Y:S02]  /*1a20*/  ULEA UR4, UR5, UR6, 0x3 ;  /* 0x0000000605047291 */ /* 0x000fe4000f8e18ff */
[----:B------:R-:W-:Y:S02]  /*1a30*/  USHF.L.U32 UR35, UR30, 0x6, URZ ;  /* 0x000000061e237899 */ /* 0x000fe400080006ff */
[----:B------:R-:W-:Y:S01]  /*1a40*/  ULEA UR11, UR31, UR44, 0x8 ;  /* 0x0000002c1f0b7291 */ /* 0x000fe2000f8e40ff */
[----:B------:R-:W-:-:S04]  /*1a50*/  UMOV UR13, URZ ;  /* 0x000000ff000d7c82 */ /* 0x000fc80008000000 */
[----:B------:R2:W3:Y:S01]  /*1a60*/  SYNCS.PHASECHK.TRANS64.TRYWAIT P0, [UR4+0x50], R0 ;  /* 0x00005000ff0075a7 */ /* 0x0004e20008001104 */
[----:B------:R-:W-:Y:S06]  /*1a70*/  BRA.U !UP0, `(.L_x_26) ;  /* 0x0000000108bc7547 */ /* 0x000fec000b800000 */
[----:B------:R-:W-:Y:S01]  /*1a80*/  UMOV UR7, URZ ;  /* 0x000000ff00077c82 */ /* 0x000fe20008000000 */
[----:B------:R-:W-:-:S05]  /*1a90*/  UMOV UR4, UR5 ;  /* 0x0000000500047c82 */ /* 0x000fca0008000000 */
.L_x_32:
[----:B------:R-:W-:Y:S01]  /*1aa0*/  ULEA UR33, UR4, UR6, 0x3 ;  /* 0x0000000604217291 */ /* 0x000fe2000f8e18ff */
[----:B---3--:R-:W-:Y:S01]  /*1ab0*/  @!P3 MOV R2, 0x5000 ;  /* 0x000050000002b802 */ /* 0x008fe20000000f00 */
[----:B-1-34-:R-:W-:Y:S10]  /*1ac0*/  @P0 BRA `(.L_x_27) ;  /* 0x00000000000c0947 */ /* 0x01aff40003800000 */
[----:B------:R-:W-:-:S04]  /*1ad0*/  SHF.L.U32 R3, R12, 0x1f, RZ ;  /* 0x0000001f0c037819 */ /* 0x000fc800000006ff */
[----:B------:R-:W3:Y:S02]  /*1ae0*/  SYNCS.PHASECHK.TRANS64.TRYWAIT P0, [UR33+0x50], R3 ;  /* 0x00005003ff0075a7 */ /* 0x000ee40008001121 */
[----:B---3--:R-:W-:Y:S05]  /*1af0*/  @!P0 BRA `(.L_x_28) ;  /* 0x0000008000288947 */ /* 0x008fea0003800000 */
.L_x_27:
[----:B------:R3:W-:Y:S01]  /*1b00*/  @!P3 SYNCS.ARRIVE.TRANS64 RZ, [UR33], R2 ;  /* 0x00000002ffffb9a7 */ /* 0x0007e20008000021 */
[----:B------:R-:W-:-:S04]  /*1b10*/  ULOP3.LUT UR5, UR25, 0x2, URZ, 0xfc, !UPT ;  /* 0x0000000219057892 */ /* 0x000fc8000f8efcff */
[----:B------:R-:W-:-:S09]  /*1b20*/  UISETP.NE.AND UP0, UPT, UR5, 0x2, UPT ;  /* 0x000000020500788c */ /* 0x000fd2000bf05270 */
[----:B------:R-:W-:Y:S05]  /*1b30*/  BRA.U UP0, `(.L_x_29) ;  /* 0x0000000100047547 */ /* 0x000fea000b800000 */
[----:B-1----:R-:W-:Y:S05]  /*1b40*/  BPT.TRAP 0x1 ;  /* 0x000000040000795c */ /* 0x002fea0000300000 */
.L_x_29:
[----:B------:R-:W-:Y:S04]  /*1b50*/  BSSY.RECONVERGENT B0, `(.L_x_30) ;  /* 0x0000003000007945 */ /* 0x000fe80003800200 */
[----:B------:R-:W-:Y:S05]  /*1b60*/  @P2 BRA `(.L_x_31) ;  /* 0x0000000000042947 */ /* 0x000fea0003800000 */
[----:B-1----:R-:W-:Y:S05]  /*1b70*/  BPT.TRAP 0x1 ;  /* 0x000000040000795c */ /* 0x002fea0000300000 */
.L_x_31:
[----:B-1----:R-:W-:Y:S05]  /*1b80*/  BSYNC.RECONVERGENT B0 ;  /* 0x0000000000007941 */ /* 0x002fea0003800200 */
.L_x_30:
[----:B------:R-:W-:Y:S02]  /*1b90*/  UIADD3 UR5, UPT, UPT, UR4, 0x1, URZ ;  /* 0x0000000104057890 */ /* 0x000fe4000fffe0ff */
[----:B------:R-:W-:Y:S02]  /*1ba0*/  USHF.L.U32 UR34, UR7, 0x6, URZ ;  /* 0x0000000607227899 */ /* 0x000fe400080006ff */
[----:B------:R-:W-:Y:S02]  /*1bb0*/  UISETP.NE.AND UP0, UPT, UR5, 0xa, UPT ;  /* 0x0000000a0500788c */ /* 0x000fe4000bf05270 */
[----:B------:R-:W-:Y:S02]  /*1bc0*/  UIADD3 UR7, UPT, UPT, UR7, 0x1, URZ ;  /* 0x0000000107077890 */ /* 0x000fe4000fffe0ff */
[----:B------:R-:W-:Y:S02]  /*1bd0*/  USEL UR9, URZ, 0x1, UP0 ;  /* 0x00000001ff097887 */ /* 0x000fe40008000000 */
[----:B------:R-:W-:-:S02]  /*1be0*/  USEL UR5, UR5, URZ, UP0 ;  /* 0x000000ff05057287 */ /* 0x000fc40008000000 */
[----:B------:R-:W-:Y:S02]  /*1bf0*/  UIADD3 UR14, UP0, UPT, UR28, 0x180, URZ ;  /* 0x000001801c0e7890 */ /* 0x000fe4000ff1e0ff */
[----:B------:R-:W-:Y:S01]  /*1c00*/  ULEA UR8, UR5, UR6, 0x3 ;  /* 0x0000000605087291 */ /* 0x000fe2000f8e18ff */
[----:B------:R-:W-:Y:S01]  /*1c10*/  LOP3.LUT R12, R12, UR9, RZ, 0x3c, !PT ;  /* 0x000000090c0c7c12 */ /* 0x000fe2000f8e3cff */
[----:B------:R-:W-:Y:S02]  /*1c20*/  ULEA UR32, UR4, UR6, 0xc ;  /* 0x0000000604207291 */ /* 0x000fe4000f8e60ff */
[----:B------:R-:W-:Y:S01]  /*1c30*/  UIADD3 UR16, UP1, UPT, UR28, 0x80, URZ ;  /* 0x000000801c107890 */ /* 0x000fe2000ff3e0ff */
[----:B--2---:R-:W-:Y:S01]  /*1c40*/  SHF.L.U32 R0, R12, 0x1f, RZ ;  /* 0x0000001f0c007819 */ /* 0x004fe200000006ff */
[----:B------:R-:W-:Y:S02]  /*1c50*/  UIADD3.X UR15, UPT, UPT, URZ, UR29, URZ, UP0, !UPT ;  /* 0x0000001dff0f7290 */ /* 0x000fe400087fe4ff */
[----:B------:R-:W-:Y:S01]  /*1c60*/  UISETP.NE.AND UP0, UPT, UR7, UR21, UPT ;  /* 0x000000150700728c */ /* 0x000fe2000bf05270 */
[----:B------:R4:W1:Y:S01]  /*1c70*/  SYNCS.PHASECHK.TRANS64.TRYWAIT P0, [UR8+0x50], R0 ;  /* 0x00005000ff0075a7 */ /* 0x0008620008001108 */
[----:B------:R-:W-:-:S02]  /*1c80*/  ULEA UR8, UR4, UR24, 0xe ;  /* 0x0000001804087291 */ /* 0x000fc4000f8e70ff */
[----:B------:R-:W-:Y:S02]  /*1c90*/  UIADD3.X UR17, UPT, UPT, URZ, UR29, URZ, UP1, !UPT ;  /* 0x0000001dff117290 */ /* 0x000fe40008ffe4ff */
[----:B------:R-:W-:Y:S02]  /*1ca0*/  UIADD3 UR32, UPT, UPT, UR32, 0x6400, URZ ;  /* 0x0000640020207890 */ /* 0x000fe4000fffe0ff */
[----:B------:R-:W-:Y:S01]  /*1cb0*/  UIADD3 UR8, UPT, UPT, UR6, 0x10400, UR8 ;  /* 0x0001040006087890 */ /* 0x000fe2000fffe008 */
[----:B------:R-:W-:Y:S01]  /*1cc0*/  UMOV UR18, 0x0 ;  /* 0x0000000000127882 */ /* 0x000fe20000000000 */
[----:B------:R-:W-:Y:S01]  /*1cd0*/  UMOV UR19, 0x10000000 ;  /* 0x1000000000137882 */ /* 0x000fe20000000000 */
[----:B------:R-:W-:Y:S01]  /*1ce0*/  UMOV UR4, 0x30000 ;  /* 0x0003000000047882 */ /* 0x000fe20000000000 */
[----:B------:R-:W-:Y:S01]  /*1cf0*/  UMOV UR12, UR36 ;  /* 0x00000024000c7c82 */ /* 0x000fe20008000000 */
[----:B------:R-:W-:Y:S01]  /*1d00*/  UMOV UR9, UR33 ;  /* 0x0000002100097c82 */ /* 0x000fe20008000000 */
[----:B------:R-:W-:Y:S01]  /*1d10*/  UMOV UR10, UR34 ;  /* 0x00000022000a7c82 */ /* 0x000fe20008000000 */
[----:B------:R-:W-:Y:S01]  /*1d20*/  UTMALDG.3D [UR32], [UR16], desc[UR18] ;  /* 0x00001220100075b4 */ /* 0x000fe20008011000 */
[----:B------:R-:W-:Y:S01]  /*1d30*/  UMOV UR13, UR21 ;  /* 0x00000015000d7c82 */ /* 0x000fe20008000000 */
[----:B------:R2:W-:Y:S02]  /*1d40*/  UTMALDG.3D.MULTICAST [UR8], [UR14], UR4, desc[UR18] ;  /* 0x000012080e0073b4 */ /* 0x0005e40008011804 */
[----:B--2---:R-:W-:Y:S01]  /*1d50*/  UMOV UR4, UR5 ;  /* 0x0000000500047c82 */ /* 0x004fe20008000000 */
[----:B------:R-:W-:Y:S05]  /*1d60*/  BRA.U UP0, `(.L_x_32) ;  /* 0xfffffffd004c7547 */ /* 0x000fea000b83ffff */
.L_x_26:
[----:B------:R-:W-:Y:S01]  /*1d70*/  ULEA UR4, UR5, UR6, 0x3 ;  /* 0x0000000605047291 */ /* 0x000fe2000f8e18ff */
[----:B--2-4-:R-:W-:Y:S01]  /*1d80*/  SHF.L.U32 R0, R12, 0x1f, RZ ;  /* 0x0000001f0c007819 */ /* 0x014fe200000006ff */
[----:B------:R-:W-:Y:S01]  /*1d90*/  @!P1 SYNCS.ARRIVE.TRANS64.A1T0 RZ, [UR6+0xe8], RZ ;  /* 0x0000e8ffffff99a7 */ /* 0x000fe20008100006 */
[----:B------:R-:W-:-:S06]  /*1da0*/  UISETP.GT.AND UP0, UPT, UR41, UR40, UPT ;  /* 0x000000282900728c */ /* 0x000fcc000bf04270 */
[----:B-1-3--:R1:W2:Y:S03]  /*1db0*/  SYNCS.PHASECHK.TRANS64.TRYWAIT P0, [UR4+0x50], R0 ;  /* 0x00005000ff0075a7 */ /* 0x00a2a60008001104 */
[----:B------:R-:W-:Y:S05]  /*1dc0*/  BRA.U !UP0, `(.L_x_33) ;  /* 0x0000000108c07547 */ /* 0x000fea000b800000 */
[----:B------:R-:W-:Y:S01]  /*1dd0*/  UIADD3 UR26, UPT, UPT, UR43, UR13, URZ ;  /* 0x0000000d2b1a7290 */ /* 0x000fe2000fffe0ff */
[----:B------:R-:W-:-:S11]  /*1de0*/  UMOV UR4, UR5 ;  /* 0x0000000500047c82 */ /* 0x000fd60008000000 */
.L_x_39:
[----:B------:R-:W-:Y:S01]  /*1df0*/  ULEA UR17, UR4, UR6, 0x3 ;  /* 0x0000000604117291 */ /* 0x000fe2000f8e18ff */
[----:B--2---:R-:W-:Y:S01]  /*1e00*/  @!P3 MOV R2, 0x5000 ;  /* 0x000050000002b802 */ /* 0x004fe20000000f00 */
[----:B--234-:R-:W-:Y:S10]  /*1e10*/  @P0 BRA `(.L_x_34) ;  /* 0x00000000000c0947 */ /* 0x01cff40003800000 */
[----:B------:R-:W-:-:S04]  /*1e20*/  SHF.L.U32 R3, R12, 0x1f, RZ ;  /* 0x0000001f0c037819 */ /* 0x000fc800000006ff */
[----:B------:R-:W2:Y:S02]  /*1e30*/  SYNCS.PHASECHK.TRANS64.TRYWAIT P0, [UR17+0x50], R3 ;  /* 0x00005003ff0075a7 */ /* 0x000ea40008001111 */
[----:B--2---:R-:W-:Y:S05]  /*1e40*/  @!P0 BRA `(.L_x_35) ;  /* 0x0000007c006c8947 */ /* 0x004fea0003800000 */
.L_x_34:
[----:B------:R2:W-:Y:S01]  /*1e50*/  @!P3 SYNCS.ARRIVE.TRANS64 RZ, [UR17], R2 ;  /* 0x00000002ffffb9a7 */ /* 0x0005e20008000011 */
[----:B------:R-:W-:-:S04]  /*1e60*/  ULOP3.LUT UR5, UR25, 0x2, URZ, 0xfc, !UPT ;  /* 0x0000000219057892 */ /* 0x000fc8000f8efcff */
[----:B------:R-:W-:-:S09]  /*1e70*/  UISETP.NE.AND UP0, UPT, UR5, 0x2, UPT ;  /* 0x000000020500788c */ /* 0x000fd2000bf05270 */
[----:B------:R-:W-:Y:S05]  /*1e80*/  BRA.U UP0, `(.L_x_36) ;  /* 0x0000000100047547 */ /* 0x000fea000b800000 */
[----:B------:R-:W-:Y:S05]  /*1e90*/  BPT.TRAP 0x1 ;  /* 0x000000040000795c */ /* 0x000fea0000300000 */
.L_x_36:
[----:B------:R-:W-:Y:S04]  /*1ea0*/  BSSY.RECONVERGENT B0, `(.L_x_37) ;  /* 0x0000003000007945 */ /* 0x000fe80003800200 */
[----:B------:R-:W-:Y:S05]  /*1eb0*/  @P2 BRA `(.L_x_38) ;  /* 0x0000000000042947 */ /* 0x000fea0003800000 */
[----:B------:R-:W-:Y:S05]  /*1ec0*/  BPT.TRAP 0x1 ;  /* 0x000000040000795c */ /* 0x000fea0000300000 */
.L_x_38:
[----:B------:R-:W-:Y:S05]  /*1ed0*/  BSYNC.RECONVERGENT B0 ;  /* 0x0000000000007941 */ /* 0x000fea0003800200 */
.L_x_37:
[----:B------:R-:W-:Y:S02]  /*1ee0*/  UIADD3 UR5, UPT, UPT, UR4, 0x1, URZ ;  /* 0x0000000104057890 */ /* 0x000fe4000fffe0ff */
[----:B------:R-:W-:Y:S02]  /*1ef0*/  USHF.L.U32 UR18, UR13, 0x6, URZ ;  /* 0x000000060d127899 */ /* 0x000fe400080006ff */
[----:B------:R-:W-:Y:S02]  /*1f00*/  UISETP.NE.AND UP0, UPT, UR5, 0xa, UPT ;  /* 0x0000000a0500788c */ /* 0x000fe4000bf05270 */
[----:B------:R-:W-:Y:S02]  /*1f10*/  UIADD3 UR13, UPT, UPT, UR13, 0x1, URZ ;  /* 0x000000010d0d7890 */ /* 0x000fe4000fffe0ff */
[----:B------:R-:W-:Y:S02]  /*1f20*/  USEL UR8, URZ, 0x1, UP0 ;  /* 0x00000001ff087887 */ /* 0x000fe40008000000 */
[----:B------:R-:W-:-:S02]  /*1f30*/  USEL UR5, UR5, URZ, UP0 ;  /* 0x000000ff05057287 */ /* 0x000fc40008000000 */
[----:B------:R-:W-:Y:S02]  /*1f40*/  UIADD3 UR14, UP0, UPT, UR28, 0x180, URZ ;  /* 0x000001801c0e7890 */ /* 0x000fe4000ff1e0ff */
[----:B------:R-:W-:Y:S01]  /*1f50*/  LOP3.LUT R12, R12, UR8, RZ, 0x3c, !PT ;  /* 0x000000080c0c7c12 */ /* 0x000fe2000f8e3cff */
[----:B------:R-:W-:Y:S02]  /*1f60*/  ULEA UR16, UR4, UR6, 0xc ;  /* 0x0000000604107291 */ /* 0x000fe4000f8e60ff */
[----:B------:R-:W-:Y:S01]  /*1f70*/  UIADD3 UR22, UP1, UPT, UR28, 0x80, URZ ;  /* 0x000000801c167890 */ /* 0x000fe2000ff3e0ff */
[----:B-1----:R-:W-:Y:S01]  /*1f80*/  SHF.L.U32 R0, R12, 0x1f, RZ ;  /* 0x0000001f0c007819 */ /* 0x002fe200000006ff */
[----:B------:R-:W-:Y:S02]  /*1f90*/  UIADD3.X UR15, UPT, UPT, URZ, UR29, URZ, UP0, !UPT ;  /* 0x0000001dff0f7290 */ /* 0x000fe400087fe4ff */
[----:B------:R-:W-:Y:S02]  /*1fa0*/  ULEA UR8, UR4, UR24, 0xe ;  /* 0x0000001804087291 */ /* 0x000fe4000f8e70ff */
[----:B------:R-:W-:-:S02]  /*1fb0*/  UISETP.NE.AND UP0, UPT, UR13, UR26, UPT ;  /* 0x0000001a0d00728c */ /* 0x000fc4000bf05270 */
[----:B------:R-:W-:Y:S02]  /*1fc0*/  ULEA UR7, UR5, UR6, 0x3 ;  /* 0x0000000605077291 */ /* 0x000fe4000f8e18ff */
[----:B------:R-:W-:Y:S02]  /*1fd0*/  UIADD3 UR16, UPT, UPT, UR16, 0x6400, URZ ;  /* 0x0000640010107890 */ /* 0x000fe4000fffe0ff */
[----:B------:R-:W-:Y:S02]  /*1fe0*/  UIADD3.X UR23, UPT, UPT, URZ, UR29, URZ, UP1, !UPT ;  /* 0x0000001dff177290 */ /* 0x000fe40008ffe4ff */
[----:B------:R-:W-:Y:S01]  /*1ff0*/  UIADD3 UR8, UPT, UPT, UR6, 0x10400, UR8 ;  /* 0x0001040006087890 */ /* 0x000fe2000fffe008 */
[----:B------:R-:W-:Y:S01]  /*2000*/  UMOV UR30, 0x0 ;  /* 0x00000000001e7882 */ /* 0x000fe20000000000 */
[----:B------:R-:W-:Y:S01]  /*2010*/  UMOV UR31, 0x10000000 ;  /* 0x10000000001f7882 */ /* 0x000fe20000000000 */
[----:B------:R-:W-:Y:S01]  /*2020*/  UMOV UR19, UR35 ;  /* 0x0000002300137c82 */ /* 0x000fe20008000000 */
[----:B------:R-:W-:Y:S01]  /*2030*/  UMOV UR20, UR36 ;  /* 0x0000002400147c82 */ /* 0x000fe20008000000 */
[----:B------:R3:W4:Y:S01]  /*2040*/  SYNCS.PHASECHK.TRANS64.TRYWAIT P0, [UR7+0x50], R0 ;  /* 0x00005000ff0075a7 */ /* 0x0007220008001107 */
[----:B------:R-:W-:Y:S01]  /*2050*/  UMOV UR4, 0x30000 ;  /* 0x0003000000047882 */ /* 0x000fe20000000000 */
[----:B------:R-:W-:Y:S01]  /*2060*/  UMOV UR12, UR36 ;  /* 0x00000024000c7c82 */ /* 0x000fe20008000000 */
[----:B------:R-:W-:Y:S01]  /*2070*/  UMOV UR9, UR17 ;  /* 0x0000001100097c82 */ /* 0x000fe20008000000 */
[----:B------:R-:W-:Y:S01]  /*2080*/  UMOV UR10, UR18 ;  /* 0x00000012000a7c82 */ /* 0x000fe20008000000 */
[----:B------:R-:W-:Y:S01]  /*2090*/  UTMALDG.3D [UR16], [UR22], desc[UR30] ;  /* 0x00001e10160075b4 */ /* 0x000fe20008011000 */
[----:B------:R1:W-:Y:S02]  /*20a0*/  UTMALDG.3D.MULTICAST [UR8], [UR14], UR4, desc[UR30] ;  /* 0x00001e080e0073b4 */ /* 0x0003e40008011804 */
[----:B-1----:R-:W-:Y:S01]  /*20b0*/  UMOV UR4, UR5 ;  /* 0x0000000500047c82 */ /* 0x002fe20008000000 */
[----:B------:R-:W-:Y:S05]  /*20c0*/  BRA.U UP0, `(.L_x_39) ;  /* 0xfffffffd00487547 */ /* 0x000fea000b83ffff */
.L_x_33:
[C---:B------:R-:W-:Y:S01]  /*20d0*/  LEA R3, R11.reuse, UR6, 0x3 ;  /* 0x000000060b037c11 */ /* 0x040fe2000f8e18ff */
[----:B------:R-:W-:Y:S01]  /*20e0*/  NOP ;  /* 0x0000000000007918 */ /* 0x000fe20000000000 */
[----:B-1-3--:R-:W-:Y:S02]  /*20f0*/  SHF.L.U32 R0, R10, 0x1f, RZ ;  /* 0x0000001f0a007819 */ /* 0x00afe400000006ff */
[----:B------:R-:W-:Y:S02]  /*2100*/  LEA R4, R11, UR6, 0x4 ;  /* 0x000000060b047c11 */ /* 0x000fe4000f8e20ff */
[----:B--2-4-:R-:W1:Y:S02]  /*2110*/  SYNCS.PHASECHK.TRANS64.TRYWAIT P0, [R3+URZ+0xf0], R0 ;  /* 0x0000f000030075a7 */ /* 0x014e6400080011ff */
[----:B-1----:R-:W-:Y:S05]  /*2120*/  @!P0 BRA `(.L_x_40) ;  /* 0x0000007800cc8947 */ /* 0x002fea0003800000 */
.L_x_142:
[----:B------:R-:W2:Y:S01]  /*2130*/  LDS.128 R4, [R4+0x180] ;  /* 0x0001800004047984 */ /* 0x000ea20000000c00 */
[----:B------:R-:W-:Y:S01]  /*2140*/  UISETP.GE.AND UP0, UPT, UR42, 0x1, UPT ;  /* 0x000000012a00788c */ /* 0x000fe2000bf06270 */
[----:B------:R-:W-:Y:S01]  /*2150*/  @!PT LDS RZ, [RZ] ;  /* 0x00000000fffff984 */ /* 0x000fe20000000800 */
[----:B------:R-:W-:Y:S01]  /*2160*/  @!PT LDS RZ, [RZ] ;  /* 0x00000000fffff984 */ /* 0x000fe20000000800 */
[----:B------:R-:W-:Y:S01]  /*2170*/  @!PT LDS RZ, [RZ] ;  /* 0x00000000fffff984 */ /* 0x000fe20000000800 */
[----:B------:R-:W-:Y:S01]  /*2180*/  @!PT LDS RZ, [RZ] ;  /* 0x00000000fffff984 */ /* 0x000fe20000000800 */
[----:B------:R3:W-:Y:S06]  /*2190*/  MEMBAR.ALL.CTA ;  /* 0x0000000000007992 */ /* 0x0007ec0000008000 */
[----:B---3--:R-:W3:Y:S01]  /*21a0*/  FENCE.VIEW.ASYNC.S ;  /* 0x00000000000073c6 */ /* 0x008ee20000000000 */
[----:B--2---:R-:W-:-:S13]  /*21b0*/  LOP3.LUT P0, RZ, R6, 0x1, RZ, 0xc0, !PT ;  /* 0x0000000106ff7812 */ /* 0x004fda000780c0ff */
[----:B---3--:R-:W-:Y:S01]  /*21c0*/  VOTEU.ANY UP1, P0 ;  /* 0x0000000000ff7886 */ /* 0x008fe20000020100 */
[----:B------:R-:W-:-:S13]  /*21d0*/  PLOP3.LUT P0, PT, PT, PT, UP1, 0x80, 0x8 ;  /* 0x000000000008781c */ /* 0x000fda0003f0f018 */
[----:B-1----:R-:W-:Y:S02]  /*21e0*/  @P0 LOP3.LUT R0, R5, 0xffff, RZ, 0xc0, !PT ;  /* 0x0000ffff05000812 */ /* 0x002fe400078ec0ff */
[----:B------:R-:W-:Y:S02]  /*21f0*/  @P0 MOV R2, R4 ;  /* 0x0000000400020202 */ /* 0x000fe40000000f00 */
[----:B------:R-:W-:Y:S01]  /*2200*/  @P0 R2UR UR7, R0 ;  /* 0x00000000000702ca */ /* 0x000fe200000e0000 */
[----:B------:R-:W-:Y:S01]  /*2210*/  VIADD R0, R3, 0x100 ;  /* 0x0000010003007836 */ /* 0x000fe20000000000 */
[----:B------:R-:W-:Y:S02]  /*2220*/  @P0 SHF.R.U32.HI R4, RZ, 0x10, R5 ;  /* 0x00000010ff040819 */ /* 0x000fe40000011605 */
[----:B------:R-:W-:Y:S02]  /*2230*/  @P0 R2UR UR8, R2 ;  /* 0x00000000020802ca */ /* 0x000fe400000e0000 */
[----:B------:R-:W-:-:S02]  /*2240*/  PRMT R0, RZ, 0x654, R0 ;  /* 0x00000654ff007816 */ /* 0x000fc40000000000 */
[----:B------:R-:W-:Y:S02]  /*2250*/  @P0 R2UR UR4, R4 ;  /* 0x00000000040402ca */ /* 0x000fe400000e0000 */
[----:B------:R1:W-:Y:S03]  /*2260*/  SYNCS.ARRIVE.TRANS64.RED.A1T0 RZ, [R0+URZ], RZ ;  /* 0x000000ff00ff79a7 */ /* 0x0003e600081004ff */
[----:B------:R-:W-:-:S04]  /*2270*/  @UP1 UMOV UR27, UR7 ;  /* 0x00000007001b1c82 */ /* 0x000fc80008000000 */
[----:B------:R-:W-:-:S04]  /*2280*/  @UP1 UMOV UR37, UR8 ;  /* 0x0000000800251c82 */ /* 0x000fc80008000000 */
[----:B------:R-:W-:Y:S01]  /*2290*/  @UP1 UMOV UR36, UR4 ;  /* 0x0000000400241c82 */ /* 0x000fe20008000000 */
[----:B------:R-:W-:Y:S05]  /*22a0*/  BRA.U !UP0, `(.L_x_41) ;  /* 0x0000000108d47547 */ /* 0x000fea000b800000 */
[----:B------:R-:W2:Y:S01]  /*22b0*/  LDCU.128 UR12, c[0x0][0xb10] ;  /* 0x00016200ff0c77ac */ /* 0x000ea20008000c00 */
[----:B------:R-:W3:Y:S01]  /*22c0*/  LDCU UR26, c[0x0][0xb20] ;  /* 0x00016400ff1a77ac */ /* 0x000ee20008000800 */
[----:B------:R-:W4:Y:S01]  /*22d0*/  LDCU UR20, c[0x0][0xb0c] ;  /* 0x00016180ff1477ac */ /* 0x000f220008000800 */
[----:B------:R-:W1:Y:S01]  /*22e0*/  LDCU.64 UR10, c[0x0][0xb28] ;  /* 0x00016500ff0a77ac */ /* 0x000e620008000a00 */
[----:B------:R-:W-:Y:S02]  /*22f0*/  UISETP.NE.AND UP3, UPT, UR42, 0x1, UPT ;  /* 0x000000012a00788c */ /* 0x000fe4000bf65270 */
[----:B--2---:R-:W-:Y:S02]  /*2300*/  UIMAD.WIDE.U32 UR16, UR38, UR15, URZ ;  /* 0x0000000f261072a5 */ /* 0x004fe4000f8e00ff */
[----:B------:R-:W-:Y:S02]  /*2310*/  UIMAD.WIDE.U32 UR8, UR39, UR12, URZ ;  /* 0x0000000c270872a5 */ /* 0x000fe4000f8e00ff */
[----:B------:R-:W-:-:S02]  /*2320*/  UISETP.NE.AND UP0, UPT, UR14, 0x1, UPT ;  /* 0x000000010e00788c */ /* 0x000fc4000bf05270 */
[----:B------:R-:W-:Y:S01]  /*2330*/  UIMAD.WIDE.U32 UR22, UR27, UR15, URZ ;  /* 0x0000000f1b1672a5 */ /* 0x000fe2000f8e00ff */
[----:B------:R-:W-:Y:S02]  /*2340*/  UMOV UR16, UR17 ;  /* 0x0000001100107c82 */ /* 0x000fe40008000000 */
[----:B------:R-:W-:Y:S01]  /*2350*/  UMOV UR8, UR9 ;  /* 0x0000000900087c82 */ /* 0x000fe20008000000 */
[----:B---3--:R-:W-:Y:S02]  /*2360*/  USHF.R.U32.HI UR16, URZ, UR26, UR16 ;  /* 0x0000001aff107299 */ /* 0x008fe40008011610 */
[----:B----4-:R-:W-:Y:S02]  /*2370*/  UISETP.NE.AND UP2, UPT, UR20, 0x1, UPT ;  /* 0x000000011400788c */ /* 0x010fe4000bf45270 */
[----:B------:R-:W-:Y:S02]  /*2380*/  USHF.R.U32.HI UR8, URZ, UR13, UR8 ;  /* 0x0000000dff087299 */ /* 0x000fe40008011608 */
[----:B------:R-:W-:-:S02]  /*2390*/  USEL UR7, UR38, UR16, !UP0 ;  /* 0x0000001026077287 */ /* 0x000fc4000c000000 */
[----:B------:R-:W-:Y:S02]  /*23a0*/  USEL UR8, UR39, UR8, !UP2 ;  /* 0x0000000827087287 */ /* 0x000fe4000d000000 */
[----:B-1----:R-:W-:Y:S01]  /*23b0*/  UIMAD.WIDE.U32 UR16, UR7, UR10, URZ ;  /* 0x0000000a071072a5 */ /* 0x002fe2000f8e00ff */
[----:B------:R-:W-:Y:S01]  /*23c0*/  UMOV UR4, UR23 ;  /* 0x0000001700047c82 */ /* 0x000fe20008000000 */
[----:B------:R-:W-:Y:S02]  /*23d0*/  UIMAD.WIDE.U32 UR18, UR37, UR12, URZ ;  /* 0x0000000c251272a5 */ /* 0x000fe4000f8e00ff */
[----:B------:R-:W-:-:S03]  /*23e0*/  UIMAD.WIDE.U32 UR22, UR8, UR10, URZ ;  /* 0x0000000a081672a5 */ /* 0x000fc6000f8e00ff */
[----:B------:R-:W-:Y:S01]  /*23f0*/  UMOV UR16, UR17 ;  /* 0x0000001100107c82 */ /* 0x000fe20008000000 */
[----:B------:R-:W-:Y:S02]  /*2400*/  USHF.R.U32.HI UR4, URZ, UR26, UR4 ;  /* 0x0000001aff047299 */ /* 0x000fe40008011604 */
[----:B------:R-:W-:Y:S01]  /*2410*/  @UP3 USHF.R.U32.HI UR7, URZ, UR11, UR16 ;  /* 0x0000000bff073299 */ /* 0x000fe20008011610 */
[----:B------:R-:W-:Y:S01]  /*2420*/  UMOV UR18, UR19 ;  /* 0x0000001300127c82 */ /* 0x000fe20008000000 */
[----:B------:R-:W-:Y:S01]  /*2430*/  UMOV UR22, UR23 ;  /* 0x0000001700167c82 */ /* 0x000fe20008000000 */
[----:B------:R-:W-:Y:S02]  /*2440*/  USHF.R.U32.HI UR13, URZ, UR13, UR18 ;  /* 0x0000000dff0d7299 */ /* 0x000fe40008011612 */
[----:B------:R-:W-:Y:S02]  /*2450*/  USEL UR4, UR27, UR4, !UP0 ;  /* 0x000000041b047287 */ /* 0x000fe4000c000000 */
[----:B------:R-:W-:-:S02]  /*2460*/  @UP3 USHF.R.U32.HI UR8, URZ, UR11, UR22 ;  /* 0x0000000bff083299 */ /* 0x000fc40008011616 */
[----:B------:R-:W-:Y:S02]  /*2470*/  UIMAD UR9, UR42, UR7, URZ ;  /* 0x000000072a0972a4 */ /* 0x000fe4000f8e02ff */
[----:B------:R-:W-:Y:S02]  /*2480*/  USEL UR7, UR37, UR13, !UP2 ;  /* 0x0000000d25077287 */ /* 0x000fe4000d000000 */
[----:B------:R-:W-:Y:S02]  /*2490*/  UIMAD UR12, UR42, UR8, URZ ;  /* 0x000000082a0c72a4 */ /* 0x000fe4000f8e02ff */
[----:B------:R-:W-:Y:S02]  /*24a0*/  UISETP.GE.AND UP0, UPT, UR4, UR9, UPT ;  /* 0x000000090400728c */ /* 0x000fe4000bf06270 */
[----:B------:R-:W-:Y:S02]  /*24b0*/  UIMAD.WIDE.U32 UR16, UR4, UR10, URZ ;  /* 0x0000000a041072a5 */ /* 0x000fe4000f8e00ff */
[----:B------:R-:W-:-:S02]  /*24c0*/  UISETP.GE.OR UP0, UPT, UR7, UR12, UP0 ;  /* 0x0000000c0700728c */ /* 0x000fc40008706670 */
[----:B------:R-:W-:Y:S02]  /*24d0*/  UIMAD.WIDE.U32 UR12, UR7, UR10, URZ ;  /* 0x0000000a070c72a5 */ /* 0x000fe4000f8e00ff */
[----:B------:R-:W-:Y:S01]  /*24e0*/  UIADD3 UR15, UPT, UPT, -UR4, URZ, URZ ;  /* 0x000000ff040f7290 */ /* 0x000fe2000fffe1ff */
[----:B------:R-:W-:Y:S01]  /*24f0*/  UMOV UR10, UR17 ;  /* 0x00000011000a7c82 */ /* 0x000fe20008000000 */
[----:B------:R-:W-:Y:S02]  /*2500*/  UIADD3 UR12, UPT, UPT, -UR7, URZ, URZ ;  /* 0x000000ff070c7290 */ /* 0x000fe4000fffe1ff */
[----:B------:R-:W-:-:S03]  /*2510*/  USHF.R.U32.HI UR10, URZ, UR11, UR10 ;  /* 0x0000000bff0a7299 */ /* 0x000fc6000801160a */
[----:B------:R-:W-:Y:S01]  /*2520*/  @!UP0 UMOV UR9, UR13 ;  /* 0x0000000d00098c82 */ /* 0x000fe20008000000 */
[----:B------:R-:W-:Y:S02]  /*2530*/  UIMAD UR15, UR14, UR15, UR27 ;  /* 0x0000000f0e0f72a4 */ /* 0x000fe4000f8e021b */
[----:B------:R-:W-:Y:S02]  /*2540*/  USEL UR10, UR4, UR10, !UP3 ;  /* 0x0000000a040a7287 */ /* 0x000fe4000d800000 */
[----:B------:R-:W-:Y:S02]  /*2550*/  @!UP0 USHF.R.U32.HI UR9, URZ, UR11, UR9 ;  /* 0x0000000bff098299 */ /* 0x000fe40008011609 */
[----:B------:R-:W-:Y:S02]  /*2560*/  UIADD3 UR11, UPT, UPT, -UR10, URZ, URZ ;  /* 0x000000ff0a0b7290 */ /* 0x000fe4000fffe1ff */
[----:B------:R-:W-:Y:S02]  /*2570*/  @!UP0 USEL UR9, UR7, UR9, !UP3 ;  /* 0x0000000907098287 */ /* 0x000fe4000d800000 */
[----:B------:R-:W-:-:S02]  /*2580*/  UIMAD UR11, UR42, UR11, UR4 ;  /* 0x0000000b2a0b72a4 */ /* 0x000fc4000f8e0204 */
[----:B------:R-:W-:Y:S02]  /*2590*/  @!UP0 UIADD3 UR10, UPT, UPT, UR10, -UR9, URZ ;  /* 0x800000090a0a8290 */ /* 0x000fe4000fffe0ff */
[----:B------:R-:W-:Y:S02]  /*25a0*/  @!UP0 UIMAD UR9, UR11, UR8, UR9 ;  /* 0x000000080b0982a4 */ /* 0x000fe4000f8e0209 */
[----:B------:R-:W-:Y:S02]  /*25b0*/  @!UP0 UIMAD UR4, UR42, UR10, UR7 ;  /* 0x0000000a2a0482a4 */ /* 0x000fe4000f8e0207 */
[----:B------:R-:W-:Y:S02]  /*25c0*/  UIMAD UR8, UR20, UR12, UR37 ;  /* 0x0000000c140872a4 */ /* 0x000fe4000f8e0225 */
[----:B------:R-:W-:Y:S01]  /*25d0*/  UIMAD UR27, UR4, UR14, UR15 ;  /* 0x0000000e041b72a4 */ /* 0x000fe2000f8e020f */
[----:B------:R-:W-:Y:S02]  /*25e0*/  @!UP0 UMOV UR7, UR9 ;  /* 0x0000000900078c82 */ /* 0x000fe40008000000 */
[----:B------:R-:W-:-:S12]  /*25f0*/  UIMAD UR37, UR7, UR20, UR8 ;  /* 0x00000014072572a4 */ /* 0x000fd8000f8e0208 */
.L_x_41:
[----:B------:R-:W2:Y:S02]  /*2600*/  LDCU UR4, c[0x0][0xb30] ;  /* 0x00016600ff0477ac */ /* 0x000ea40008000800 */
[----:B--2---:R-:W-:-:S09]  /*2610*/  UISETP.NE.AND UP0, UPT, UR4, 0x1, UPT ;  /* 0x000000010400788c */ /* 0x004fd2000bf05270 */
[----:B------:R-:W-:Y:S05]  /*2620*/  BRA.U UP0, `(.L_x_42) ;  /* 0x0000000100447547 */ /* 0x000fea000b800000 */
[----:B------:R-:W2:Y:S01]  /*2630*/  LDCU.128 UR12, c[0x0][0xb10] ;  /* 0x00016200ff0c77ac */ /* 0x000ea20008000c00 */
[----:B------:R-:W3:Y:S01]  /*2640*/  LDCU UR16, c[0x0][0xb0c] ;  /* 0x00016180ff1077ac */ /* 0x000ee20008000800 */
[----:B------:R-:W4:Y:S01]  /*2650*/  LDCU UR17, c[0x0][0xb20] ;  /* 0x00016400ff1177ac */ /* 0x000f220008000800 */
[----:B--2---:R-:W-:Y:S02]  /*2660*/  UIMAD.WIDE.U32 UR10, UR37, UR12, URZ ;  /* 0x0000000c250a72a5 */ /* 0x004fe4000f8e00ff */
[----:B------:R-:W-:Y:S02]  /*2670*/  UIMAD.WIDE.U32 UR8, UR27, UR15, URZ ;  /* 0x0000000f1b0872a5 */ /* 0x000fe4000f8e00ff */
[----:B---3--:R-:W-:Y:S02]  /*2680*/  UISETP.NE.AND UP2, UPT, UR16, 0x1, UPT ;  /* 0x000000011000788c */ /* 0x008fe4000bf45270 */
[----:B------:R-:W-:Y:S01]  /*2690*/  UISETP.NE.AND UP0, UPT, UR14, 0x1, UPT ;  /* 0x000000010e00788c */ /* 0x000fe2000bf05270 */
[----:B------:R-:W-:-:S02]  /*26a0*/  UMOV UR7, UR11 ;  /* 0x0000000b00077c82 */ /* 0x000fc40008000000 */
[----:B------:R-:W-:Y:S01]  /*26b0*/  UMOV UR4, UR9 ;  /* 0x0000000900047c82 */ /* 0x000fe20008000000 */
[----:B------:R-:W-:Y:S02]  /*26c0*/  USHF.R.U32.HI UR7, URZ, UR13, UR7 ;  /* 0x0000000dff077299 */ /* 0x000fe40008011607 */
[----:B----4-:R-:W-:Y:S02]  /*26d0*/  USHF.R.U32.HI UR4, URZ, UR17, UR4 ;  /* 0x00000011ff047299 */ /* 0x010fe40008011604 */
[----:B------:R-:W-:Y:S02]  /*26e0*/  USEL UR7, UR37, UR7, !UP2 ;  /* 0x0000000725077287 */ /* 0x000fe4000d000000 */
[----:B------:R-:W-:-:S04]  /*26f0*/  USEL UR4, UR27, UR4, !UP0 ;  /* 0x000000041b047287 */ /* 0x000fc8000c000000 */
[----:B------:R-:W-:Y:S02]  /*2700*/  UIADD3 UR8, UPT, UPT, UR7, -UR4, URZ ;  /* 0x8000000407087290 */ /* 0x000fe4000fffe0ff */
[----:B------:R-:W-:Y:S02]  /*2710*/  UIADD3 UR4, UPT, UPT, -UR7, UR4, URZ ;  /* 0x0000000407047290 */ /* 0x000fe4000fffe1ff */
[----:B------:R-:W-:Y:S02]  /*2720*/  UIMAD UR27, UR8, UR14, UR27 ;  /* 0x0000000e081b72a4 */ /* 0x000fe4000f8e021b */
[----:B------:R-:W-:-:S12]  /*2730*/  UIMAD UR37, UR4, UR16, UR37 ;  /* 0x00000010042572a4 */ /* 0x000fd8000f8e0225 */
.L_x_42:
[----:B------:R-:W-:Y:S01]  /*2740*/  VIADD R11, R11, 0x1 ;  /* 0x000000010b0b7836 */ /* 0x000fe20000000000 */
[----:B------:R-:W-:Y:S02]  /*2750*/  R2UR UR7, R77 ;  /* 0x000000004d0772ca */ /* 0x000fe400000e0000 */
[----:B------:R-:W-:Y:S02]  /*2760*/  R2UR UR4, R76 ;  /* 0x000000004c0472ca */ /* 0x000fe400000e0000 */
[C---:B------:R-:W-:Y:S02]  /*2770*/  ISETP.NE.AND P0, PT, R11.reuse, 0x2, PT ;  /* 0x000000020b00780c */ /* 0x040fe40003f05270 */
[----:B------:R-:W-:Y:S02]  /*2780*/  PLOP3.LUT P1, PT, PT, PT, PT, 0x80, 0x8 ;  /* 0x000000000008781c */ /* 0x000fe40003f2f070 */
[----:B-1----:R-:W-:Y:S02]  /*2790*/  SEL R0, RZ, 0x1, P0 ;  /* 0x00000001ff007807 */ /* 0x002fe40000000000 */
[----:B------:R-:W-:-:S02]  /*27a0*/  SEL R11, R11, RZ, P0 ;  /* 0x000000ff0b0b7207 */ /* 0x000fc40000000000 */
[----:B------:R-:W-:Y:S01]  /*27b0*/  LOP3.LUT R10, R10, R0, RZ, 0x3c, !PT ;  /* 0x000000000a0a7212 */ /* 0x000fe200078e3cff */
[----:B------:R-:W-:Y:S02]  /*27c0*/  UIADD3 UR30, UPT, UPT, UR37, UR7, URZ ;  /* 0x00000007251e7290 */ /* 0x000fe4000fffe0ff */
[----:B------:R-:W-:Y:S01]  /*27d0*/  UIADD3 UR31, UPT, UPT, UR27, UR4, URZ ;  /* 0x000000041b1f7290 */ /* 0x000fe2000fffe0ff */
[----:B------:R-:W-:Y:S11]  /*27e0*/  BRA.U UP1, `(.L_x_43) ;  /* 0xfffffff1013c7547 */ /* 0x000ff6000b83ffff */
[----:B------:R-:W-:Y:S01]  /*27f0*/  UIADD3 UR7, UPT, UPT, UR6, 0x50, URZ ;  /* 0x0000005006077890 */ /* 0x000fe2000fffe0ff */
[----:B------:R-:W-:-:S03]  /*2800*/  SHF.L.U32 R2, R12, 0x1f, RZ ;  /* 0x0000001f0c027819 */ /* 0x000fc600000006ff */
[----:B------:R-:W-:-:S09]  /*2810*/  ULEA UR4, UR5, UR7, 0x3 ;  /* 0x0000000705047291 */ /* 0x000fd2000f8e18ff */
[----:B------:R-:W1:Y:S02]  /*2820*/  SYNCS.PHASECHK.TRANS64.TRYWAIT P0, [UR4], R2 ;  /* 0x00000002ff0075a7 */ /* 0x000e640008001104 */
[----:B-1----:R-:W-:Y:S05]  /*2830*/  @!P0 BRA `(.L_x_44) ;  /* 0x00000074001c8947 */ /* 0x002fea0003800000 */
.L_x_144:
[----:B------:R-:W-:-:S04]  /*2840*/  UIADD3 UR4, UPT, UPT, UR5, 0x1, URZ ;  /* 0x0000000105047890 */ /* 0x000fc8000fffe0ff */
[----:B------:R-:W-:-:S04]  /*2850*/  UISETP.NE.AND UP0, UPT, UR4, 0xa, UPT ;  /* 0x0000000a0400788c */ /* 0x000fc8000bf05270 */
[----:B------:R-:W-:Y:S02]  /*2860*/  USEL UR6, URZ, 0x1, UP0 ;  /* 0x00000001ff067887 */ /* 0x000fe40008000000 */
[----:B------:R-:W-:-:S04]  /*2870*/  USEL UR4, UR4, URZ, UP0 ;  /* 0x000000ff04047287 */ /* 0x000fc80008000000 */
[----:B------:R-:W-:Y:S01]  /*2880*/  ULEA UR5, UR4, UR7, 0x3 ;  /* 0x0000000704057291 */ /* 0x000fe2000f8e18ff */
[----:B-1----:R-:W-:-:S04]  /*2890*/  LOP3.LUT R2, R12, UR6, RZ, 0x3c, !PT ;  /* 0x000000060c027c12 */ /* 0x002fc8000f8e3cff */
[----:B------:R-:W-:-:S04]  /*28a0*/  SHF.L.U32 R3, R2, 0x1f, RZ ;  /* 0x0000001f02037819 */ /* 0x000fc800000006ff */
[----:B------:R-:W1:Y:S02]  /*28b0*/  SYNCS.PHASECHK.TRANS64.TRYWAIT P0, [UR5], R3 ;  /* 0x00000003ff0075a7 */ /* 0x000e640008001105 */
[----:B-1----:R-:W-:Y:S05]  /*28c0*/  @!P0 BRA `(.L_x_45) ;  /* 0x0000007400108947 */ /* 0x002fea0003800000 */
.L_x_146:
[----:B------:R-:W-:-:S04]  /*28d0*/  UIADD3 UR4, UPT, UPT, UR4, 0x1, URZ ;  /* 0x0000000104047890 */ /* 0x000fc8000fffe0ff */
[----:B------:R-:W-:-:S04]  /*28e0*/  UISETP.NE.AND UP0, UPT, UR4, 0xa, UPT ;  /* 0x0000000a0400788c */ /* 0x000fc8000bf05270 */
[----:B------:R-:W-:Y:S02]  /*28f0*/  USEL UR6, URZ, 0x1, UP0 ;  /* 0x00000001ff067887 */ /* 0x000fe40008000000 */
[----:B------:R-:W-:-:S04]  /*2900*/  USEL UR4, UR4, URZ, UP0 ;  /* 0x000000ff04047287 */ /* 0x000fc80008000000 */
[----:B------:R-:W-:Y:S01]  /*2910*/  ULEA UR5, UR4, UR7, 0x3 ;  /* 0x0000000704057291 */ /* 0x000fe2000f8e18ff */
[----:B------:R-:W-:-:S04]  /*2920*/  LOP3.LUT R2, R2, UR6, RZ, 0x3c, !PT ;  /* 0x0000000602027c12 */ /* 0x000fc8000f8e3cff */
[----:B-1----:R-:W-:-:S04]  /*2930*/  SHF.L.U32 R3, R2, 0x1f, RZ ;  /* 0x0000001f02037819 */ /* 0x002fc800000006ff */
[----:B------:R-:W1:Y:S02]  /*2940*/  SYNCS.PHASECHK.TRANS64.TRYWAIT P0, [UR5], R3 ;  /* 0x00000003ff0075a7 */ /* 0x000e640008001105 */
[----:B-1----:R-:W-:Y:S05]  /*2950*/  @!P0 BRA `(.L_x_46) ;  /* 0x0000007400048947 */ /* 0x002fea0003800000 */
.L_x_148:
        /* <DEDUP_REMOVED lines=9> */
.L_x_150:
        /* <DEDUP_REMOVED lines=9> */
.L_x_152:
        /* <DEDUP_REMOVED lines=9> */
.L_x_154:
        /* <DEDUP_REMOVED lines=9> */
.L_x_156:
        /* <DEDUP_REMOVED lines=9> */
.L_x_158:
        /* <DEDUP_REMOVED lines=9> */
.L_x_160:
[----:B------:R-:W-:-:S04]  /*2cc0*/  UIADD3 UR4, UPT, UPT, UR4, 0x1, URZ ;  /* 0x0000000104047890 */ /* 0x000fc8000fffe0ff */
[----:B------:R-:W-:-:S04]  /*2cd0*/  UISETP.NE.AND UP0, UPT, UR4, 0xa, UPT ;  /* 0x0000000a0400788c */ /* 0x000fc8000bf05270 */
[----:B------:R-:W-:Y:S02]  /*2ce0*/  USEL UR5, URZ, 0x1, UP0 ;  /* 0x00000001ff057887 */ /* 0x000fe40008000000 */
[----:B------:R-:W-:-:S04]  /*2cf0*/  USEL UR4, UR4, URZ, UP0 ;  /* 0x000000ff04047287 */ /* 0x000fc80008000000 */
[----:B------:R-:W-:Y:S01]  /*2d00*/  ULEA UR4, UR4, UR7, 0x3 ;  /* 0x0000000704047291 */ /* 0x000fe2000f8e18ff */
[----:B------:R-:W-:-:S04]  /*2d10*/  LOP3.LUT R2, R2, UR5, RZ, 0x3c, !PT ;  /* 0x0000000502027c12 */ /* 0x000fc8000f8e3cff */
[----:B------:R-:W-:Y:S01]  /*2d20*/  SHF.L.U32 R2, R2, 0x1f, RZ ;  /* 0x0000001f02027819 */ /* 0x000fe200000006ff */
[----:B-1----:R-:W-:-:S07]  /*2d30*/  IMAD.U32 R0, RZ, RZ, UR4 ;  /* 0x00000004ff007e24 */ /* 0x002fce000f8e00ff */
.L_x_53:
[----:B-1----:R1:W2:Y:S02]  /*2d40*/  SYNCS.PHASECHK.TRANS64.TRYWAIT P0, [R0+URZ], R2 ;  /* 0x00000002000075a7 */ /* 0x0022a400080011ff */
[----:B--2---:R-:W-:Y:S05]  /*2d50*/  @!P0 NANOSLEEP.SYNCS 0x989680 ;  /* 0x009896800000895d */ /* 0x004fea0003900000 */
[----:B------:R-:W2:Y:S02]  /*2d60*/  @!P0 SYNCS.PHASECHK.TRANS64 P0, [R0+URZ], R2 ;  /* 0x00000002000085a7 */ /* 0x000ea400080010ff */
[----:B--2---:R-:W-:Y:S05]  /*2d70*/  @P0 EXIT ;  /* 0x000000000000094d */ /* 0x004fea0003800000 */
[----:B------:R-:W-:Y:S05]  /*2d80*/  BRA `(.L_x_53) ;  /* 0xfffffffc00ec7947 */ /* 0x000fea000383ffff */
.L_x_23:
[----:B------:R-:W-:-:S04]  /*2d90*/  UISETP.NE.AND UP0, UPT, UR45, URZ, UPT ;  /* 0x000000ff2d00728c */ /* 0x000fc8000bf05270 */
[----:B------:R-:W-:-:S09]  /*2da0*/  UISETP.NE.OR UP0, UPT, UR18, 0x1, UP0 ;  /* 0x000000011200788c */ /* 0x000fd20008705670 */
[----:B------:R-:W-:Y:S05]  /*2db0*/  BRA.U UP0, `(.L_x_54) ;  /* 0x0000000500487547 */ /* 0x000fea000b800000 */
[----:B------:R-:W-:Y:S01]  /*2dc0*/  ISETP.GE.U32.AND P2, PT, R0, 0x2, PT ;  /* 0x000000020000780c */ /* 0x000fe20003f46070 */
[----:B------:R-:W-:Y:S01]  /*2dd0*/  IMAD.MOV.U32 R12, RZ, RZ, 0x1 ;  /* 0x00000001ff0c7424 */ /* 0x000fe200078e00ff */
[----:B------:R-:W-:Y:S02]  /*2de0*/  CS2R R10, SRZ ;  /* 0x00000000000a7805 */ /* 0x000fe4000001ff00 */
[----:B------:R-:W-:Y:S01]  /*2df0*/  CS2R R8, SRZ ;  /* 0x0000000000087805 */ /* 0x000fe2000001ff00 */
[----:B------:R-:W-:Y:S01]  /*2e00*/  UMOV UR6, 0x400 ;  /* 0x0000040000067882 */ /* 0x000fe20000000000 */
[----:B------:R-:W-:Y:S01]  /*2e10*/  UMOV UR5, URZ ;  /* 0x000000ff00057c82 */ /* 0x000fe20008000000 */
[----:B------:R-:W-:-:S12]  /*2e20*/  ULEA UR6, UR45, UR6, 0x18 ;  /* 0x000000062d067291 */ /* 0x000fd8000f8ec0ff */
.L_x_58:
[----:B------:R-:W-:Y:S02]  /*2e30*/  LEA R2, R8, UR6, 0x3 ;  /* 0x0000000608027c11 */ /* 0x000fe4000f8e18ff */
[----:B------:R-:W-:-:S03]  /*2e40*/  SHF.L.U32 R4, R9, 0x1f, RZ ;  /* 0x0000001f09047819 */ /* 0x000fc600000006ff */
[----:B------:R-:W-:Y:S01]  /*2e50*/  VIADD R5, R2, 0x160 ;  /* 0x0000016002057836 */ /* 0x000fe20000000000 */
[----:B------:R-:W2:Y:S02]  /*2e60*/  SYNCS.PHASECHK.TRANS64.TRYWAIT P0, [R2+URZ+0x150], R4 ;  /* 0x00015004020075a7 */ /* 0x000ea400080011ff */
[----:B--2---:R-:W-:Y:S05]  /*2e70*/  @!P0 BRA `(.L_x_55) ;  /* 0x0000007000648947 */ /* 0x004fea0003800000 */
.L_x_161:
[----:B------:R-:W-:Y:S01]  /*2e80*/  ULEA UR4, UR5, UR6, 0x3 ;  /* 0x0000000605047291 */ /* 0x000fe2000f8e18ff */
[----:B--2---:R-:W-:Y:S01]  /*2e90*/  PRMT R2, RZ, 0x654, R5 ;  /* 0x00000654ff027816 */ /* 0x004fe20000000005 */
[----:B------:R-:W-:Y:S01]  /*2ea0*/  @!P2 IMAD.MOV.U32 R4, RZ, RZ, 0x10 ;  /* 0x00000010ff04a424 */ /* 0x000fe200078e00ff */
[----:B------:R-:W-:Y:S01]  /*2eb0*/  SHF.L.U32 R5, R12, 0x1f, RZ ;  /* 0x0000001f0c057819 */ /* 0x000fe200000006ff */
[----:B------:R-:W-:Y:S01]  /*2ec0*/  UIADD3 UR7, UPT, UPT, UR4, 0xf0, URZ ;  /* 0x000000f004077890 */ /* 0x000fe2000fffe0ff */
[----:B------:R2:W-:Y:S05]  /*2ed0*/  SYNCS.ARRIVE.TRANS64.RED.A1T0 RZ, [R2+URZ], RZ ;  /* 0x000000ff02ff79a7 */ /* 0x0005ea00081004ff */
[----:B------:R-:W-:Y:S01]  /*2ee0*/  IMAD.U32 R6, RZ, RZ, UR7 ;  /* 0x00000007ff067e24 */ /* 0x000fe2000f8e00ff */
[----:B------:R-:W3:Y:S04]  /*2ef0*/  SYNCS.PHASECHK.TRANS64.TRYWAIT P0, [UR4+0x100], R5 ;  /* 0x00010005ff0075a7 */ /* 0x000ee80008001104 */
[----:B------:R-:W-:Y:S01]  /*2f00*/  PRMT R6, R0, 0x654, R6 ;  /* 0x0000065400067816 */ /* 0x000fe20000000006 */
[----:B--23--:R-:W-:Y:S06]  /*2f10*/  @!P0 BRA `(.L_x_56) ;  /* 0x0000007000508947 */ /* 0x00cfec0003800000 */
.L_x_163:
[----:B------:R-:W-:Y:S01]  /*2f20*/  ULEA UR8, UR5, UR6, 0x4 ;  /* 0x0000000605087291 */ /* 0x000fe2000f8e20ff */
[----:B------:R-:W-:Y:S01]  /*2f30*/  SEL R3, R6, R3, !P2 ;  /* 0x0000000306037207 */ /* 0x000fe20005000000 */
[----:B------:R-:W-:Y:S01]  /*2f40*/  UIADD3 UR9, UPT, UPT, UR4, 0xf0, URZ ;  /* 0x000000f004097890 */ /* 0x000fe2000fffe0ff */
[----:B--2---:R-:W-:Y:S01]  /*2f50*/  LEA R2, R11, UR6, 0x3 ;  /* 0x000000060b027c11 */ /* 0x004fe2000f8e18ff */
[----:B------:R-:W-:Y:S01]  /*2f60*/  UIADD3 UR8, UPT, UPT, UR8, 0x180, URZ ;  /* 0x0000018008087890 */ /* 0x000fe2000fffe0ff */
[----:B------:R2:W-:Y:S01]  /*2f70*/  @!P2 SYNCS.ARRIVE.TRANS64.RED RZ, [R3+URZ], R4 ;  /* 0x0000000403ffa9a7 */ /* 0x0005e200080004ff */
[----:B------:R-:W-:Y:S01]  /*2f80*/  UIADD3 UR4, UPT, UPT, UR5, 0x1, URZ ;  /* 0x0000000105047890 */ /* 0x000fe2000fffe0ff */
[----:B------:R-:W-:-:S03]  /*2f90*/  VIADD R8, R8, 0x1 ;  /* 0x0000000108087836 */ /* 0x000fc60000000000 */
[----:B------:R-:W-:Y:S02]  /*2fa0*/  UISETP.NE.AND UP0, UPT, UR4, 0x2, UPT ;  /* 0x000000020400788c */ /* 0x000fe4000bf05270 */
[----:B------:R-:W-:Y:S01]  /*2fb0*/  ISETP.NE.AND P0, PT, R8, 0x2, PT ;  /* 0x000000020800780c */ /* 0x000fe20003f05270 */
[----:B------:R-:W-:Y:S06]  /*2fc0*/  UGETNEXTWORKID.BROADCAST [UR8], [UR9] ;  /* 0x00000000080073ca */ /* 0x000fec0008000100 */
[----:B------:R-:W-:Y:S02]  /*2fd0*/  USEL UR7, URZ, 0x1, UP0 ;  /* 0x00000001ff077887 */ /* 0x000fe40008000000 */
[----:B------:R-:W-:-:S04]  /*2fe0*/  USEL UR5, UR4, URZ, UP0 ;  /* 0x000000ff04057287 */ /* 0x000fc80008000000 */
[----:B------:R-:W-:Y:S02]  /*2ff0*/  LOP3.LUT R12, R12, UR7, RZ, 0x3c, !PT ;  /* 0x000000070c0c7c12 */ /* 0x000fe4000f8e3cff */
[----:B--2---:R-:W-:-:S04]  /*3000*/  SHF.L.U32 R4, R10, 0x1f, RZ ;  /* 0x0000001f0a047819 */ /* 0x004fc800000006ff */
[----:B------:R-:W2:Y:S02]  /*3010*/  SYNCS.PHASECHK.TRANS64.TRYWAIT P1, [R2+URZ+0xf0], R4 ;  /* 0x0000f004020075a7 */ /* 0x000ea400080211ff */
[----:B--2---:R-:W-:Y:S05]  /*3020*/  @!P1 BRA `(.L_x_57) ;  /* 0x0000007000249947 */ /* 0x004fea0003800000 */
.L_x_164:
[C---:B--2---:R-:W-:Y:S01]  /*3030*/  LEA R4, R11.reuse, UR6, 0x4 ;  /* 0x000000060b047c11 */ /* 0x044fe2000f8e20ff */
[----:B------:R-:W-:Y:S01]  /*3040*/  VIADD R2, R2, 0x100 ;  /* 0x0000010002027836 */ /* 0x000fe20000000000 */
[----:B------:R-:W-:Y:S01]  /*3050*/  SEL R8, R8, RZ, P0 ;  /* 0x000000ff08087207 */ /* 0x000fe20000000000 */
[----:B------:R-:W-:-:S03]  /*3060*/  VIADD R11, R11, 0x1 ;  /* 0x000000010b0b7836 */ /* 0x000fc60000000000 */
[----:B------:R-:W2:Y:S01]  /*3070*/  LDS.128 R4, [R4+0x180] ;  /* 0x0001800004047984 */ /* 0x000ea20000000c00 */
[----:B------:R-:W-:Y:S02]  /*3080*/  PRMT R2, RZ, 0x654, R2 ;  /* 0x00000654ff027816 */ /* 0x000fe40000000002 */
[C---:B------:R-:W-:Y:S01]  /*3090*/  ISETP.NE.AND P1, PT, R11.reuse, 0x2, PT ;  /* 0x000000020b00780c */ /* 0x040fe20003f25270 */
[----:B------:R-:W-:Y:S01]  /*30a0*/  @!PT LDS RZ, [RZ] ;  /* 0x00000000fffff984 */ /* 0x000fe20000000800 */
[----:B------:R-:W-:Y:S01]  /*30b0*/  @!PT LDS RZ, [RZ] ;  /* 0x00000000fffff984 */ /* 0x000fe20000000800 */
[----:B------:R-:W-:Y:S01]  /*30c0*/  @!PT LDS RZ, [RZ] ;  /* 0x00000000fffff984 */ /* 0x000fe20000000800 */
[----:B------:R-:W-:Y:S01]  /*30d0*/  @!PT LDS RZ, [RZ] ;  /* 0x00000000fffff984 */ /* 0x000fe20000000800 */
[----:B------:R3:W-:Y:S06]  /*30e0*/  MEMBAR.ALL.CTA ;  /* 0x0000000000007992 */ /* 0x0007ec0000008000 */
[----:B---3--:R-:W3:Y:S01]  /*30f0*/  FENCE.VIEW.ASYNC.S ;  /* 0x00000000000073c6 */ /* 0x008ee20000000000 */
[----:B------:R-:W-:Y:S01]  /*3100*/  SEL R11, R11, RZ, P1 ;  /* 0x000000ff0b0b7207 */ /* 0x000fe20000800000 */
[----:B---3--:R3:W-:Y:S01]  /*3110*/  SYNCS.ARRIVE.TRANS64.RED.A1T0 RZ, [R2+URZ], RZ ;  /* 0x000000ff02ff79a7 */ /* 0x0087e200081004ff */
[----:B--2---:R-:W-:-:S02]  /*3120*/  LOP3.LUT P3, RZ, R6, 0x1, RZ, 0xc0, !PT ;  /* 0x0000000106ff7812 */ /* 0x004fc4000786c0ff */
[----:B------:R-:W-:-:S04]  /*3130*/  SEL R4, RZ, 0x1, P1 ;  /* 0x00000001ff047807 */ /* 0x000fc80000800000 */
[----:B------:R-:W-:Y:S02]  /*3140*/  LOP3.LUT R10, R10, R4, RZ, 0x3c, !PT ;  /* 0x000000040a0a7212 */ /* 0x000fe400078e3cff */
[----:B---3--:R-:W-:-:S04]  /*3150*/  SEL R2, RZ, 0x1, P0 ;  /* 0x00000001ff027807 */ /* 0x008fc80000000000 */
[----:B------:R-:W-:Y:S01]  /*3160*/  LOP3.LUT R9, R9, R2, RZ, 0x3c, !PT ;  /* 0x0000000209097212 */ /* 0x000fe200078e3cff */
[----:B------:R-:W-:Y:S06]  /*3170*/  @P3 BRA `(.L_x_58) ;  /* 0xfffffffc002c3947 */ /* 0x000fec000383ffff */
[----:B------:R-:W-:Y:S01]  /*3180*/  ULEA UR4, UR5, UR6, 0x3 ;  /* 0x0000000605047291 */ /* 0x000fe2000f8e18ff */
[----:B------:R-:W-:-:S08]  /*3190*/  SHF.L.U32 R2, R12, 0x1f, RZ ;  /* 0x0000001f0c027819 */ /* 0x000fd000000006ff */
[----:B------:R-:W2:Y:S02]  /*31a0*/  SYNCS.PHASECHK.TRANS64 P0, [UR4+0x100], R2 ;  /* 0x00010002ff0075a7 */ /* 0x000ea40008001004 */
[----:B--2---:R-:W-:Y:S05]  /*31b0*/  @P0 BRA `(.L_x_59) ;  /* 0x0000000000080947 */ /* 0x004fea0003800000 */
[----:B------:R-:W2:Y:S02]  /*31c0*/  SYNCS.PHASECHK.TRANS64.TRYWAIT P0, [UR4+0x100], R2 ;  /* 0x00010002ff0075a7 */ /* 0x000ea40008001104 */
[----:B--2---:R-:W-:Y:S05]  /*31d0*/  @!P0 BRA `(.L_x_60) ;  /* 0x0000006c00cc8947 */ /* 0x004fea0003800000 */
.L_x_59:
[----:B------:R-:W-:-:S04]  /*31e0*/  UIADD3 UR7, UPT, UPT, UR5, 0x1, URZ ;  /* 0x0000000105077890 */ /* 0x000fc8000fffe0ff */
[----:B------:R-:W-:-:S04]  /*31f0*/  UISETP.NE.AND UP0, UPT, UR7, 0x2, UPT ;  /* 0x000000020700788c */ /* 0x000fc8000bf05270 */
[----:B------:R-:W-:Y:S02]  /*3200*/  USEL UR8, URZ, 0x1, UP0 ;  /* 0x00000001ff087887 */ /* 0x000fe40008000000 */
[----:B------:R-:W-:-:S04]  /*3210*/  USEL UR7, UR7, URZ, UP0 ;  /* 0x000000ff07077287 */ /* 0x000fc80008000000 */
[----:B------:R-:W-:Y:S01]  /*3220*/  ULEA UR7, UR7, UR6, 0x3 ;  /* 0x0000000607077291 */ /* 0x000fe2000f8e18ff */
[----:B--2---:R-:W-:-:S04]  /*3230*/  LOP3.LUT R2, R12, UR8, RZ, 0x3c, !PT ;  /* 0x000000080c027c12 */ /* 0x004fc8000f8e3cff */
[----:B------:R-:W-:-:S04]  /*3240*/  SHF.L.U32 R0, R2, 0x1f, RZ ;  /* 0x0000001f02007819 */ /* 0x000fc800000006ff */
[----:B------:R-:W2:Y:S02]  /*3250*/  SYNCS.PHASECHK.TRANS64 P0, [UR7+0x100], R0 ;  /* 0x00010000ff0075a7 */ /* 0x000ea40008001007 */
[----:B-12---:R-:W-:Y:S05]  /*3260*/  @P0 EXIT ;  /* 0x000000000000094d */ /* 0x006fea0003800000 */
[----:B------:R-:W-:Y:S02]  /*3270*/  SHF.L.U32 R2, R2, 0x1f, RZ ;  /* 0x0000001f02027819 */ /* 0x000fe400000006ff */
[----:B------:R-:W-:-:S07]  /*3280*/  MOV R0, UR7 ;  /* 0x0000000700007c02 */ /* 0x000fce0008000f00 */
.L_x_61:
[----:B-1----:R1:W2:Y:S02]  /*3290*/  SYNCS.PHASECHK.TRANS64.TRYWAIT P0, [R0+URZ+0x100], R2 ;  /* 0x00010002000075a7 */ /* 0x0022a400080011ff */
[----:B--2---:R-:W-:Y:S05]  /*32a0*/  @!P0 NANOSLEEP.SYNCS 0x989680 ;  /* 0x009896800000895d */ /* 0x004fea0003900000 */
[----:B------:R-:W2:Y:S02]  /*32b0*/  @!P0 SYNCS.PHASECHK.TRANS64 P0, [R0+URZ+0x100], R2 ;  /* 0x00010002000085a7 */ /* 0x000ea400080010ff */
[----:B--2---:R-:W-:Y:S05]  /*32c0*/  @P0 EXIT ;  /* 0x000000000000094d */ /* 0x004fea0003800000 */
[----:B------:R-:W-:Y:S05]  /*32d0*/  BRA `(.L_x_61) ;  /* 0xfffffffc00ec7947 */ /* 0x000fea000383ffff */
.L_x_54:
[----:B------:R-:W-:Y:S05]  /*32e0*/  BRA.U UP5, `(.L_x_62) ;  /* 0x0000000d059c7547 */ /* 0x000fea000b800000 */
[----:B------:R-:W-:Y:S01]  /*32f0*/  UMOV UR4, 0x40 ;  /* 0x0000004000047882 */ /* 0x000fe20000000000 */
[----:B------:R-:W-:Y:S01]  /*3300*/  NOP ;  /* 0x0000000000007918 */ /* 0x000fe20000000000 */
[----:B------:R-:W-:Y:S01]  /*3310*/  ULEA UR5, UR45, UR4, 0x18 ;  /* 0x000000042d057291 */ /* 0x000fe2000f8ec0ff */
[----:B------:R-:W-:Y:S02]  /*3320*/  UMOV UR6, 0x400 ;  /* 0x0000040000067882 */ /* 0x000fe40000000000 */
[----:B------:R-:W-:-:S06]  /*3330*/  ULEA UR6, UR45, UR6, 0x18 ;  /* 0x000000062d067291 */ /* 0x000fcc000f8ec0ff */
[----:B------:R-:W2:Y:S02]  /*3340*/  LDS.U8 R0, [UR5+0x1c] ;  /* 0x00001c05ff007984 */ /* 0x000ea40008000000 */
[----:B--2---:R-:W-:-:S13]  /*3350*/  ISETP.NE.AND P0, PT, R0, RZ, PT ;  /* 0x000000ff0000720c */ /* 0x004fda0003f05270 */
[----:B------:R-:W-:Y:S05]  /*3360*/  @P0 BRA `(.L_x_63) ;  /* 0x0000000000580947 */ /* 0x000fea0003800000 */
[----:B------:R-:W-:-:S13]  /*3370*/  ELECT P0, URZ, PT ;  /* 0x0000000000ff782f */ /* 0x000fda0003800000 */
[----:B------:R-:W-:Y:S05]  /*3380*/  @!P0 BRA `(.L_x_64) ;  /* 0x0000000000608947 */ /* 0x000fea0003800000 */
[----:B------:R-:W-:Y:S01]  /*3390*/  UMOV UR4, 0x10 ;  /* 0x0000001000047882 */ /* 0x000fe20000000000 */
[----:B------:R-:W-:Y:S01]  /*33a0*/  HFMA2 R0, -RZ, RZ, 0, 5.9604644775390625e-08 ;  /* 0x00000001ff007431 */ /* 0x000fe200000001ff */
[----:B------:R-:W-:-:S03]  /*33b0*/  MOV R3, 0xffff ;  /* 0x0000ffff00037802 */ /* 0x000fc60000000f00 */
[----:B------:R-:W-:Y:S04]  /*33c0*/  DEPBAR.LE SB2, 0x36 ;  /* 0x0000ad800000791a */ /* 0x000fe80000000000 */
[----:B------:R-:W2:Y:S02]  /*33d0*/  UTCATOMSWS.FIND_AND_SET.ALIGN UP0, UR4, UR4 ;  /* 0x00000004000475e3 */ /* 0x000ea40008000800 */
[----:B--2---:R-:W-:Y:S01]  /*33e0*/  MOV R4, UR4 ;  /* 0x0000000400047c02 */ /* 0x004fe20008000f00 */
[----:B------:R-:W-:Y:S06]  /*33f0*/  BRA.U UP0, `(.L_x_65) ;  /* 0x0000000100187547 */ /* 0x000fec000b800000 */
.L_x_66:
[----:B------:R-:W-:Y:S05]  /*3400*/  NANOSLEEP 0x64 ;  /* 0x000000640000795d */ /* 0x000fea0003800000 */
[----:B------:R-:W-:-:S05]  /*3410*/  UMOV UR4, 0x10 ;  /* 0x0000001000047882 */ /* 0x000fca0000000000 */
[----:B------:R-:W-:Y:S04]  /*3420*/  DEPBAR.LE SB2, 0x36 ;  /* 0x0000ad800000791a */ /* 0x000fe80000000000 */
[----:B------:R-:W2:Y:S02]  /*3430*/  UTCATOMSWS.FIND_AND_SET.ALIGN UP0, UR4, UR4 ;  /* 0x00000004000475e3 */ /* 0x000ea40008000800 */
[----:B--2---:R-:W-:Y:S01]  /*3440*/  MOV R4, UR4 ;  /* 0x0000000400047c02 */ /* 0x004fe20008000f00 */
[----:B------:R-:W-:Y:S05]  /*3450*/  BRA.U !UP0, `(.L_x_66) ;  /* 0xfffffffd08e87547 */ /* 0x000fea000b83ffff */
.L_x_65:
[-C--:B------:R-:W-:Y:S02]  /*3460*/  SHF.L.U32 R3, R3, R4.reuse, RZ ;  /* 0x0000000403037219 */ /* 0x080fe400000006ff */
[----:B------:R-:W-:Y:S01]  /*3470*/  SHF.L.U32 R0, R0, R4, RZ ;  /* 0x0000000400007219 */ /* 0x000fe200000006ff */
[----:B------:R-:W-:Y:S02]  /*3480*/  IMAD.SHL.U32 R4, R4, 0x20, RZ ;  /* 0x0000002004047824 */ /* 0x000fe400078e00ff */
[----:B------:R2:W-:Y:S04]  /*3490*/  ATOMS.OR RZ, [UR5+0x14], R3 ;  /* 0x00001403ffff798c */ /* 0x0005e8000b000005 */
[----:B------:R2:W-:Y:S04]  /*34a0*/  ATOMS.OR RZ, [UR5+0x18], R0 ;  /* 0x00001800ffff798c */ /* 0x0005e8000b000005 */
[----:B------:R2:W-:Y:S01]  /*34b0*/  STS [UR6+0x1a0], R4 ;  /* 0x0001a004ff007988 */ /* 0x0005e20008000806 */
[----:B------:R-:W-:Y:S05]  /*34c0*/  BRA `(.L_x_64) ;  /* 0x0000000000107947 */ /* 0x000fea0003800000 */
.L_x_63:
[----:B------:R-:W-:Y:S02]  /*34d0*/  MOV R0, 0xffffffff ;  /* 0xffffffff00007802 */ /* 0x000fe40000000f00 */
[----:B------:R-:W-:-:S03]  /*34e0*/  MOV R4, 0x3510 ;  /* 0x0000351000047802 */ /* 0x000fc60000000f00 */
[----:B------:R2:W-:Y:S04]  /*34f0*/  STS [UR6+0x1a0], R0 ;  /* 0x0001a000ff007988 */ /* 0x0005e80008000806 */
[----:B-12--5:R-:W-:Y:S05]  /*3500*/  CALL.REL.NOINC `($__internal_1_$__cuda_sm10x_tcgen05_guardrail_trap_phase_invalid_during_alloc) ;  /* 0x0000007400147944 */ /* 0x026fea0003c00000 */
.L_x_64:
[----:B------:R-:W-:Y:S05]  /*3510*/  WARPSYNC.ALL ;  /* 0x0000000000007948 */ /* 0x000fea0003800000 */
[----:B------:R-:W3:Y:S01]  /*3520*/  S2UR UR4, SR_CgaCtaId ;  /* 0x00000000000479c3 */ /* 0x000ee20000008800 */
[----:B------:R-:W-:Y:S01]  /*3530*/  UMOV UR17, 0x400 ;  /* 0x0000040000117882 */ /* 0x000fe20000000000 */
[----:B------:R-:W-:-:S06]  /*3540*/  NOP ;  /* 0x0000000000007918 */ /* 0x000fcc0000000000 */
[----:B------:R-:W-:Y:S06]  /*3550*/  BAR.ARV 0x6, 0xa0 ;  /* 0x0182800000007b1d */ /* 0x000fec0000002000 */
[----:B------:R-:W4:Y:S01]  /*3560*/  LDCU UR5, c[0x0][0x38c] ;  /* 0x00007180ff0577ac */ /* 0x000f220008000800 */
[----:B------:R-:W-:Y:S01]  /*3570*/  LOP3.LUT R2, R2, 0xffff, RZ, 0xc0, !PT ;  /* 0x0000ffff02027812 */ /* 0x000fe200078ec0ff */
[----:B------:R-:W-:Y:S01]  /*3580*/  IMAD.MOV.U32 R11, RZ, RZ, 0x1 ;  /* 0x00000001ff0b7424 */ /* 0x000fe200078e00ff */
[----:B------:R-:W-:Y:S01]  /*3590*/  CS2R R8, SRZ ;  /* 0x0000000000087805 */ /* 0x000fe2000001ff00 */
[----:B------:R-:W1:Y:S01]  /*35a0*/  LDCU UR8, c[0x0][0x38c] ;  /* 0x00007180ff0877ac */ /* 0x000e620008000800 */
[----:B------:R-:W-:Y:S01]  /*35b0*/  R2UR UR19, R2 ;  /* 0x00000000021372ca */ /* 0x000fe200000e0000 */
[----:B------:R-:W-:Y:S01]  /*35c0*/  IMAD.MOV.U32 R10, RZ, RZ, RZ ;  /* 0x000000ffff0a7224 */ /* 0x000fe200078e00ff */
[----:B------:R-:W-:Y:S01]  /*35d0*/  UMOV UR22, URZ ;  /* 0x000000ff00167c82 */ /* 0x000fe20008000000 */
[----:B------:R-:W-:Y:S01]  /*35e0*/  UMOV UR14, URZ ;  /* 0x000000ff000e7c82 */ /* 0x000fe20008000000 */
[----:B---3--:R-:W-:Y:S01]  /*35f0*/  ULEA UR17, UR4, UR17, 0x18 ;  /* 0x0000001104117291 */ /* 0x008fe2000f8ec0ff */
[----:B------:R-:W-:Y:S01]  /*3600*/  UMOV UR26, 0x0 ;  /* 0x00000000001a7882 */ /* 0x000fe20000000000 */
[----:B------:R-:W-:-:S02]  /*3610*/  UMOV UR27, 0x44004a0 ;  /* 0x044004a0001b7882 */ /* 0x000fc40000000000 */
[----:B------:R-:W-:Y:S02]  /*3620*/  UIADD3 UR6, UPT, UPT, UR17, 0x6400, URZ ;  /* 0x0000640011067890 */ /* 0x000fe4000fffe0ff */
[----:B------:R-:W-:Y:S02]  /*3630*/  UIADD3 UR7, UPT, UPT, UR17, 0x10400, URZ ;  /* 0x0001040011077890 */ /* 0x000fe4000fffe0ff */
[----:B----4-:R-:W-:Y:S01]  /*3640*/  UIADD3 UR5, UPT, UPT, UR5, 0x3f, URZ ;  /* 0x0000003f05057890 */ /* 0x010fe2000fffe0ff */
[----:B--2---:R-:W2:Y:S01]  /*3650*/  LDS R0, [UR17+0x1a0] ;  /* 0x0001a011ff007984 */ /* 0x004ea20008000800 */
[----:B------:R-:W-:Y:S02]  /*3660*/  USHF.R.U32.HI UR6, URZ, 0x4, UR6 ;  /* 0x00000004ff067899 */ /* 0x000fe40008011606 */
[----:B------:R-:W-:Y:S02]  /*3670*/  USHF.R.S32.HI UR4, URZ, 0x1f, UR5 ;  /* 0x0000001fff047899 */ /* 0x000fe40008011405 */
[----:B------:R-:W-:-:S02]  /*3680*/  ULOP3.LUT UR6, UR6, 0x3fff, URZ, 0xc0, !UPT ;  /* 0x00003fff06067892 */ /* 0x000fc4000f8ec0ff */
[----:B------:R-:W-:Y:S02]  /*3690*/  ULEA.HI UR4, UR4, UR5, URZ, 0x6 ;  /* 0x0000000504047291 */ /* 0x000fe4000f8f30ff */
[----:B------:R-:W-:Y:S02]  /*36a0*/  USHF.R.U32.HI UR5, URZ, 0x4, UR7 ;  /* 0x00000004ff057899 */ /* 0x000fe40008011607 */
[----:B------:R-:W-:Y:S02]  /*36b0*/  USHF.R.S32.HI UR28, URZ, 0x6, UR4 ;  /* 0x00000006ff1c7899 */ /* 0x000fe40008011404 */
[----:B------:R-:W-:Y:S02]  /*36c0*/  ULOP3.LUT UR5, UR5, 0x3fff, URZ, 0xc0, !UPT ;  /* 0x00003fff05057892 */ /* 0x000fe4000f8ec0ff */
[----:B------:R-:W-:Y:S02]  /*36d0*/  UISETP.LT.AND UP0, UPT, UR28, 0x1, UPT ;  /* 0x000000011c00788c */ /* 0x000fe4000bf01270 */
[----:B------:R-:W-:-:S02]  /*36e0*/  ULOP3.LUT UR20, UR6, 0x10000, URZ, 0xfc, !UPT ;  /* 0x0001000006147892 */ /* 0x000fc4000f8efcff */
[----:B------:R-:W-:Y:S02]  /*36f0*/  USEL UR29, UR28, 0x1, !UP0 ;  /* 0x000000011c1d7887 */ /* 0x000fe4000c000000 */
[----:B------:R-:W-:Y:S02]  /*3700*/  ULOP3.LUT UR21, UR5, 0x10000, URZ, 0xfc, !UPT ;  /* 0x0001000005157892 */ /* 0x000fe4000f8efcff */
[----:B------:R-:W-:Y:S02]  /*3710*/  UIADD3 UR29, UPT, UPT, -UR29, URZ, URZ ;  /* 0x000000ff1d1d7290 */ /* 0x000fe4000fffe1ff */
[----:B-1----:R-:W-:Y:S01]  /*3720*/  UISETP.GE.AND UP4, UPT, UR8, 0x1, UPT ;  /* 0x000000010800788c */ /* 0x002fe2000bf86270 */
[----:B------:R-:W-:Y:S01]  /*3730*/  UMOV UR24, 0x0 ;  /* 0x0000000000187882 */ /* 0x000fe20000000000 */
[----:B------:R-:W-:Y:S01]  /*3740*/  UMOV UR25, 0x44004a0 ;  /* 0x044004a000197882 */ /* 0x000fe20000000000 */
[----:B--2---:R-:W-:-:S15]  /*3750*/  R2UR UR30, R0 ;  /* 0x00000000001e72ca */ /* 0x004fde00000e0000 */
.L_x_73:
[----:B------:R-:W-:Y:S02]  /*3760*/  LEA R0, R10, UR17, 0x3 ;  /* 0x000000110a007c11 */ /* 0x000fe4000f8e18ff */
[----:B------:R-:W-:Y:S02]  /*3770*/  SHF.L.U32 R2, R9, 0x1f, RZ ;  /* 0x0000001f09027819 */ /* 0x000fe400000006ff */
[----:B------:R-:W-:Y:S01]  /*3780*/  PLOP3.LUT P0, PT, PT, PT, UP4, 0x80, 0x8 ;  /* 0x000000000008781c */ /* 0x000fe20003f0f048 */
[----:B------:R-:W-:Y:S01]  /*3790*/  VIADD R3, R0, 0x100 ;  /* 0x0000010000037836 */ /* 0x000fe20000000000 */
[----:B-1----:R-:W1:Y:S02]  /*37a0*/  SYNCS.PHASECHK.TRANS64.TRYWAIT P1, [R0+URZ+0xf0], R2 ;  /* 0x0000f002000075a7 */ /* 0x002e6400080211ff */
[----:B-1-3--:R-:W-:Y:S09]  /*37b0*/  @!P1 BRA `(.L_x_67) ;  /* 0x00000068006c9947 */ /* 0x00aff20003800000 */
.L_x_166:
[----:B------:R-:W-:Y:S01]  /*37c0*/  LEA R4, R10, UR17, 0x4 ;  /* 0x000000110a047c11 */ /* 0x000fe2000f8e20ff */
[----:B------:R-:W-:Y:S01]  /*37d0*/  @UP4 ULEA UR4, UR14, UR17, 0x3 ;  /* 0x000000110e044291 */ /* 0x000fe2000f8e18ff */
[----:B------:R-:W-:Y:S01]  /*37e0*/  PLOP3.LUT P2, PT, PT, PT, PT, 0x80, 0x8 ;  /* 0x000000000008781c */ /* 0x000fe20003f4f070 */
[----:B------:R-:W-:Y:S01]  /*37f0*/  ULEA UR23, UR22, UR17, 0x3 ;  /* 0x0000001116177291 */ /* 0x000fe2000f8e18ff */
[----:B------:R-:W-:Y:S02]  /*3800*/  PRMT R3, RZ, 0x654, R3 ;  /* 0x00000654ff037816 */ /* 0x000fe40000000003 */
[----:B------:R-:W2:Y:S01]  /*3810*/  LDS.128 R4, [R4+0x180] ;  /* 0x0001800004047984 */ /* 0x000ea20000000c00 */
[----:B-1----:R-:W-:Y:S02]  /*3820*/  @P0 SHF.L.U32 R2, R8, 0x1f, RZ ;  /* 0x0000001f08020819 */ /* 0x002fe400000006ff */
[----:B------:R-:W-:Y:S01]  /*3830*/  SHF.L.U32 R0, R11, 0x1f, RZ ;  /* 0x0000001f0b007819 */ /* 0x000fe200000006ff */
[----:B------:R-:W-:Y:S01]  /*3840*/  @!PT LDS RZ, [RZ] ;  /* 0x00000000fffff984 */ /* 0x000fe20000000800 */
[----:B------:R-:W-:Y:S01]  /*3850*/  @!PT LDS RZ, [RZ] ;  /* 0x00000000fffff984 */ /* 0x000fe20000000800 */
[----:B------:R-:W-:Y:S01]  /*3860*/  @!PT LDS RZ, [RZ] ;  /* 0x00000000fffff984 */ /* 0x000fe20000000800 */
[----:B------:R-:W-:Y:S01]  /*3870*/  @!PT LDS RZ, [RZ] ;  /* 0x00000000fffff984 */ /* 0x000fe20000000800 */
[----:B------:R1:W-:Y:S06]  /*3880*/  MEMBAR.ALL.CTA ;  /* 0x0000000000007992 */ /* 0x0003ec0000008000 */
[----:B-1----:R-:W1:Y:S02]  /*3890*/  FENCE.VIEW.ASYNC.S ;  /* 0x00000000000073c6 */ /* 0x002e640000000000 */
[----:B-1----:R1:W-:Y:S01]  /*38a0*/  SYNCS.ARRIVE.TRANS64.RED.A1T0 RZ, [R3+URZ], RZ ;  /* 0x000000ff03ff79a7 */ /* 0x0023e200081004ff */
[----:B------:R1:W3:Y:S01]  /*38b0*/  @P0 SYNCS.PHASECHK.TRANS64.TRYWAIT P2, [UR4], R2 ;  /* 0x00000002ff0005a7 */ /* 0x0002e20008041104 */
[----:B------:R-:W-:Y:S01]  /*38c0*/  ULEA.HI UR4, UR22, UR22, URZ, 0x1 ;  /* 0x0000001616047291 */ /* 0x000fe2000f8f08ff */
[----:B--2---:R-:W-:-:S03]  /*38d0*/  LOP3.LUT P1, RZ, R6, 0x1, RZ, 0xc0, !PT ;  /* 0x0000000106ff7812 */ /* 0x004fc6000782c0ff */
[----:B------:R-:W-:Y:S02]  /*38e0*/  USHF.L.U32 UR18, UR4, 0x7, URZ ;  /* 0x0000000704127899 */ /* 0x000fe400080006ff */
[----:B------:R-:W-:Y:S02]  /*38f0*/  ULOP3.LUT UR4, UR4, 0xffe, URZ, 0xc0, !UPT ;  /* 0x00000ffe04047892 */ /* 0x000fe4000f8ec0ff */
[----:B------:R-:W-:Y:S02]  /*3900*/  ULOP3.LUT UR18, UR18, 0xffffff00, URZ, 0xc0, !UPT ;  /* 0xffffff0012127892 */ /* 0x000fe4000f8ec0ff */
[----:B------:R-:W-:Y:S02]  /*3910*/  UIADD3 UR4, UPT, UPT, -UR4, UR22, URZ ;  /* 0x0000001604047290 */ /* 0x000fe4000fffe1ff */
[----:B------:R-:W-:Y:S01]  /*3920*/  UIADD3 UR18, UPT, UPT, UR30, UR18, URZ ;  /* 0x000000121e127290 */ /* 0x000fe2000fffe0ff */
[----:B------:R-:W2:Y:S03]  /*3930*/  SYNCS.PHASECHK.TRANS64.TRYWAIT P0, [UR23+0x130], R0 ;  /* 0x00013000ff0075a7 */ /* 0x000ea60008001117 */
[----:B------:R-:W-:Y:S01]  /*3940*/  ULEA UR18, UR4, UR18, 0x14 ;  /* 0x0000001204127291 */ /* 0x000fe2000f8ea0ff */
[----:B-123--:R-:W-:Y:S11]  /*3950*/  @!P0 BRA `(.L_x_68) ;  /* 0x0000006800188947 */ /* 0x00eff60003800000 */
.L_x_168:
[----:B------:R-:W-:Y:S01]  /*3960*/  IADD3 R10, PT, PT, R10, 0x1, RZ ;  /* 0x000000010a0a7810 */ /* 0x000fe20007ffe0ff */
[----:B------:R-:W-:Y:S06]  /*3970*/  BRA.U !UP4, `(.L_x_69) ;  /* 0x000000010c987547 */ /* 0x000fec000b800000 */
[----:B------:R-:W-:Y:S01]  /*3980*/  UPLOP3.LUT UP2, UPT, UPT, UPT, UPT, 0x40, 0x4 ;  /* 0x000000000004789c */ /* 0x000fe20003f4e870 */
[----:B------:R-:W-:Y:S01]  /*3990*/  UMOV UR16, UR29 ;  /* 0x0000001d00107c82 */ /* 0x000fe20008000000 */
[----:B------:R-:W-:Y:S01]  /*39a0*/  UMOV UR15, UR28 ;  /* 0x0000001c000f7c82 */ /* 0x000fe20008000000 */
[----:B------:R-:W-:-:S08]  /*39b0*/  UMOV UR6, UR14 ;  /* 0x0000000e00067c82 */ /* 0x000fd00008000000 */
.L_x_72:
[----:B------:R-:W-:Y:S02]  /*39c0*/  UIADD3 UR16, UPT, UPT, UR16, 0x1, URZ ;  /* 0x0000000110107890 */ /* 0x000fe4000fffe0ff */
[----:B--2---:R-:W-:Y:S02]  /*39d0*/  ULEA UR5, UR6, UR17, 0x3 ;  /* 0x0000001106057291 */ /* 0x004fe4000f8e18ff */
[----:B------:R-:W-:Y:S01]  /*39e0*/  UISETP.NE.AND UP3, UPT, UR16, URZ, UPT ;  /* 0x000000ff1000728c */ /* 0x000fe2000bf65270 */
[----:B---3--:R-:W-:Y:S10]  /*39f0*/  @P2 BRA `(.L_x_70) ;  /* 0x00000000000c2947 */ /* 0x008ff40003800000 */
[----:B-1----:R-:W-:Y:S04]  /*3a00*/  SHF.L.U32 R2, R8, 0x1f, RZ ;  /* 0x0000001f08027819 */ /* 0x002fe800000006ff */
[----:B------:R-:W1:Y:S02]  /*3a10*/  SYNCS.PHASECHK.TRANS64.TRYWAIT P0, [UR5], R2 ;  /* 0x00000002ff0075a7 */ /* 0x000e640008001105 */
[----:B-1----:R-:W-:Y:S05]  /*3a20*/  @!P0 BRA `(.L_x_71) ;  /* 0x0000006400fc8947 */ /* 0x002fea0003800000 */
.L_x_70:
[----:B------:R-:W-:Y:S01]  /*3a30*/  UISETP.NE.AND UP0, UPT, UR15, 0x1, UPT ;  /* 0x000000010f00788c */ /* 0x000fe2000bf05270 */
[----:B------:R-:W-:Y:S01]  /*3a40*/  PLOP3.LUT P2, PT, PT, PT, PT, 0x80, 0x8 ;  /* 0x000000000008781c */ /* 0x000fe20003f4f070 */
[----:B------:R-:W-:Y:S02]  /*3a50*/  UIADD3 UR4, UPT, UPT, UR6, 0x1, URZ ;  /* 0x0000000106047890 */ /* 0x000fe4000fffe0ff */
[----:B------:R-:W-:Y:S02]  /*3a60*/  ULEA UR12, UR6, UR21, 0xa ;  /* 0x00000015060c7291 */ /* 0x000fe4000f8e50ff */
[----:B------:R-:W-:Y:S01]  /*3a70*/  UISETP.NE.AND UP1, UPT, UR4, 0xa, UPT ;  /* 0x0000000a0400788c */ /* 0x000fe2000bf25270 */
[----:B------:R-:W-:Y:S01]  /*3a80*/  PLOP3.LUT P0, PT, PT, PT, UP0, 0x80, 0x8 ;  /* 0x000000000008781c */ /* 0x000fe20003f0f008 */
[----:B------:R-:W-:Y:S02]  /*3a90*/  UIADD3 UR10, UPT, UPT, UR12, 0x2, URZ ;  /* 0x000000020c0a7890 */ /* 0x000fe4000fffe0ff */
[----:B------:R-:W-:Y:S02]  /*3aa0*/  USEL UR7, URZ, 0x1, UP1 ;  /* 0x00000001ff077887 */ /* 0x000fe40008800000 */
[----:B------:R-:W-:Y:S02]  /*3ab0*/  USEL UR14, UR4, URZ, UP1 ;  /* 0x000000ff040e7287 */ /* 0x000fe40008800000 */
[----:B------:R-:W-:Y:S02]  /*3ac0*/  UIADD3 UR15, UPT, UPT, UR15, -0x1, URZ ;  /* 0xffffffff0f0f7890 */ /* 0x000fe4000fffe0ff */
[----:B------:R-:W-:Y:S01]  /*3ad0*/  @UP0 ULEA UR4, UR14, UR17, 0x3 ;  /* 0x000000110e040291 */ /* 0x000fe2000f8e18ff */
[----:B------:R-:W-:Y:S01]  /*3ae0*/  LOP3.LUT R8, R8, UR7, RZ, 0x3c, !PT ;  /* 0x0000000708087c12 */ /* 0x000fe2000f8e3cff */
[----:B------:R-:W-:Y:S01]  /*3af0*/  UIADD3 UR7, UPT, UPT, UR5, 0x50, URZ ;  /* 0x0000005005077890 */ /* 0x000fe2000fffe0ff */
[----:B------:R-:W-:Y:S02]  /*3b00*/  UMOV UR13, 0x80004020 ;  /* 0x80004020000d7882 */ /* 0x000fe40000000000 */
[----:B-1----:R-:W-:Y:S01]  /*3b10*/  @P0 SHF.L.U32 R0, R8, 0x1f, RZ ;  /* 0x0000001f08000819 */ /* 0x002fe200000006ff */
[----:B------:R-:W-:Y:S01]  /*3b20*/  UMOV UR5, 0x80004020 ;  /* 0x8000402000057882 */ /* 0x000fe20000000000 */
[----:B------:R-:W-:Y:S01]  /*3b30*/  UMOV UR11, 0x80004020 ;  /* 0x80004020000b7882 */ /* 0x000fe20000000000 */
[----:B------:R-:W-:Y:S01]  /*3b40*/  UMOV UR9, 0x80004020 ;  /* 0x8000402000097882 */ /* 0x000fe20000000000 */
[----:B------:R2:W3:Y:S01]  /*3b50*/  @P0 SYNCS.PHASECHK.TRANS64.TRYWAIT P2, [UR4], R0 ;  /* 0x00000000ff0005a7 */ /* 0x0004e20008041104 */
[----:B------:R-:W-:Y:S03]  /*3b60*/  ULEA UR4, UR6, UR20, 0x8 ;  /* 0x0000001406047291 */ /* 0x000fe6000f8e40ff */
[----:B------:R-:W-:Y:S01]  /*3b70*/  UMOV UR6, UR14 ;  /* 0x0000000e00067c82 */ /* 0x000fe20008000000 */
[----:B------:R-:W-:Y:S05]  /*3b80*/  UIADD3 UR8, UPT, UPT, UR4, 0x2, URZ ;  /* 0x0000000204087890 */ /* 0x000fea000fffe0ff */
[----:B------:R2:W-:Y:S01]  /*3b90*/  UTCIMMA gdesc[UR4], gdesc[UR12], tmem[UR18], tmem[UR26], idesc[UR27], UP2 ;  /* 0x00ff1a0c040075ea */ /* 0x0005e20009000112 */
[----:B------:R-:W-:Y:S03]  /*3ba0*/  UPLOP3.LUT UP2, UPT, UPT, UPT, UPT, 0x80, 0x8 ;  /* 0x000000000008789c */ /* 0x000fe60003f4f070 */
[----:B------:R2:W-:Y:S01]  /*3bb0*/  UTCIMMA gdesc[UR8], gdesc[UR10], tmem[UR18], tmem[UR24], idesc[UR25], UPT ;  /* 0x00ff180a080075ea */ /* 0x0005e2000b800112 */
[----:B------:R2:W-:Y:S01]  /*3bc0*/  UTCBAR.MULTICAST [UR7], URZ, UR19 ;  /* 0x000000ff070073e9 */ /* 0x0005e20008000813 */
[----:B------:R-:W-:Y:S06]  /*3bd0*/  BRA.U UP3, `(.L_x_72) ;  /* 0xfffffffd03787547 */ /* 0x000fec000b83ffff */
.L_x_69:
[----:B--2---:R-:W-:Y:S01]  /*3be0*/  UIADD3 UR4, UPT, UPT, UR22, 0x1, URZ ;  /* 0x0000000116047890 */ /* 0x004fe2000fffe0ff */
[C---:B------:R-:W-:Y:S01]  /*3bf0*/  ISETP.NE.AND P0, PT, R10.reuse, 0x2, PT ;  /* 0x000000020a00780c */ /* 0x040fe20003f05270 */
[----:B------:R-:W-:Y:S02]  /*3c00*/  UIADD3 UR5, UPT, UPT, UR23, 0x110, URZ ;  /* 0x0000011017057890 */ /* 0x000fe4000fffe0ff */
[----:B------:R-:W-:Y:S01]  /*3c10*/  UISETP.NE.AND UP0, UPT, UR4, 0x4, UPT ;  /* 0x000000040400788c */ /* 0x000fe2000bf05270 */
[----:B-1----:R-:W-:Y:S02]  /*3c20*/  SEL R0, RZ, 0x1, P0 ;  /* 0x00000001ff007807 */ /* 0x002fe40000000000 */
[----:B------:R-:W-:Y:S01]  /*3c30*/  SEL R10, R10, RZ, P0 ;  /* 0x000000ff0a0a7207 */ /* 0x000fe20000000000 */
[----:B------:R-:W-:Y:S01]  /*3c40*/  USEL UR6, URZ, 0x1, UP0 ;  /* 0x00000001ff067887 */ /* 0x000fe20008000000 */
[----:B------:R-:W-:Y:S01]  /*3c50*/  LOP3.LUT R9, R9, R0, RZ, 0x3c, !PT ;  /* 0x0000000009097212 */ /* 0x000fe200078e3cff */
[----:B------:R-:W-:Y:S01]  /*3c60*/  USEL UR22, UR4, URZ, UP0 ;  /* 0x000000ff04167287 */ /* 0x000fe20008000000 */
[----:B------:R1:W-:Y:S03]  /*3c70*/  UTCBAR [UR5], URZ ;  /* 0x000000ff050073e9 */ /* 0x0003e600080000ff */
[----:B------:R-:W-:Y:S01]  /*3c80*/  LOP3.LUT R11, R11, UR6, RZ, 0x3c, !PT ;  /* 0x000000060b0b7c12 */ /* 0x000fe2000f8e3cff */
[----:B------:R-:W-:Y:S07]  /*3c90*/  @P1 BRA `(.L_x_73) ;  /* 0xfffffff800b01947 */ /* 0x000fee000383ffff */
[----:B------:R-:W2:Y:S01]  /*3ca0*/  S2UR UR8, SR_CgaCtaId ;  /* 0x00000000000879c3 */ /* 0x000ea20000008800 */
[----:B------:R-:W-:Y:S01]  /*3cb0*/  ELECT P0, URZ, PT ;  /* 0x0000000000ff782f */ /* 0x000fe20003800000 */
[----:B------:R-:W-:Y:S01]  /*3cc0*/  IMAD.MOV.U32 R0, RZ, RZ, 0x1 ;  /* 0x00000001ff007424 */ /* 0x000fe200078e00ff */
[----:B------:R-:W-:Y:S01]  /*3cd0*/  UIADD3 UR17, UPT, UPT, UR17, 0x130, URZ ;  /* 0x0000013011117890 */ /* 0x000fe2000fffe0ff */
[----:B------:R-:W-:Y:S01]  /*3ce0*/  SHF.L.U32 R2, R11, 0x1f, RZ ;  /* 0x0000001f0b027819 */ /* 0x000fe200000006ff */
[----:B------:R-:W-:-:S03]  /*3cf0*/  UMOV UR4, 0x40 ;  /* 0x0000004000047882 */ /* 0x000fc60000000000 */
[----:B------:R-:W-:Y:S01]  /*3d00*/  UVIRTCOUNT.DEALLOC.SMPOOL 0x80 ;  /* 0x000000800000784c */ /* 0x000fe20000000000 */
[----:B--2---:R-:W-:Y:S02]  /*3d10*/  ULEA UR8, UR8, UR4, 0x18 ;  /* 0x0000000408087291 */ /* 0x004fe4000f8ec0ff */
[----:B------:R-:W-:-:S07]  /*3d20*/  ULEA UR4, UR22, UR17, 0x3 ;  /* 0x0000001116047291 */ /* 0x000fce000f8e18ff */
[----:B------:R2:W-:Y:S02]  /*3d30*/  @P0 STS.U8 [UR8+0x1c], R0 ;  /* 0x00001c00ff000988 */ /* 0x0005e40008000008 */
[----:B------:R-:W4:Y:S02]  /*3d40*/  SYNCS.PHASECHK.TRANS64.TRYWAIT P0, [UR4], R2 ;  /* 0x00000002ff0075a7 */ /* 0x000f240008001104 */
[----:B--2-4-:R-:W-:Y:S05]  /*3d50*/  @!P0 BRA `(.L_x_74) ;  /* 0x0000006400488947 */ /* 0x014fea0003800000 */
.L_x_171:
[----:B------:R-:W-:-:S04]  /*3d60*/  UIADD3 UR4, UPT, UPT, UR22, 0x1, URZ ;  /* 0x0000000116047890 */ /* 0x000fc8000fffe0ff */
[----:B------:R-:W-:-:S04]  /*3d70*/  UISETP.NE.AND UP0, UPT, UR4, 0x4, UPT ;  /* 0x000000040400788c */ /* 0x000fc8000bf05270 */
[----:B------:R-:W-:Y:S02]  /*3d80*/  USEL UR6, URZ, 0x1, UP0 ;  /* 0x00000001ff067887 */ /* 0x000fe40008000000 */
[----:B------:R-:W-:-:S04]  /*3d90*/  USEL UR4, UR4, URZ, UP0 ;  /* 0x000000ff04047287 */ /* 0x000fc80008000000 */
[----:B-1----:R-:W-:Y:S01]  /*3da0*/  ULEA UR5, UR4, UR17, 0x3 ;  /* 0x0000001104057291 */ /* 0x002fe2000f8e18ff */
[----:B--2---:R-:W-:-:S04]  /*3db0*/  LOP3.LUT R2, R11, UR6, RZ, 0x3c, !PT ;  /* 0x000000060b027c12 */ /* 0x004fc8000f8e3cff */
[----:B------:R-:W-:-:S04]  /*3dc0*/  SHF.L.U32 R3, R2, 0x1f, RZ ;  /* 0x0000001f02037819 */ /* 0x000fc800000006ff */
[----:B------:R-:W1:Y:S02]  /*3dd0*/  SYNCS.PHASECHK.TRANS64.TRYWAIT P0, [UR5], R3 ;  /* 0x00000003ff0075a7 */ /* 0x000e640008001105 */
[----:B-1----:R-:W-:Y:S05]  /*3de0*/  @!P0 BRA `(.L_x_75) ;  /* 0x00000064003c8947 */ /* 0x002fea0003800000 */
.L_x_173:
        /* <DEDUP_REMOVED lines=9> */
.L_x_175:
[----:B------:R-:W-:-:S04]  /*3e80*/  UIADD3 UR4, UPT, UPT, UR4, 0x1, URZ ;  /* 0x0000000104047890 */ /* 0x000fc8000fffe0ff */
[----:B------:R-:W-:-:S04]  /*3e90*/  UISETP.NE.AND UP0, UPT, UR4, 0x4, UPT ;  /* 0x000000040400788c */ /* 0x000fc8000bf05270 */
[----:B------:R-:W-:Y:S02]  /*3ea0*/  USEL UR5, URZ, 0x1, UP0 ;  /* 0x00000001ff057887 */ /* 0x000fe40008000000 */
[----:B------:R-:W-:-:S04]  /*3eb0*/  USEL UR4, UR4, URZ, UP0 ;  /* 0x000000ff04047287 */ /* 0x000fc80008000000 */
[----:B------:R-:W-:Y:S01]  /*3ec0*/  ULEA UR4, UR4, UR17, 0x3 ;  /* 0x0000001104047291 */ /* 0x000fe2000f8e18ff */
[----:B------:R-:W-:-:S04]  /*3ed0*/  LOP3.LUT R2, R2, UR5, RZ, 0x3c, !PT ;  /* 0x0000000502027c12 */ /* 0x000fc8000f8e3cff */
[----:B------:R-:W-:-:S04]  /*3ee0*/  SHF.L.U32 R2, R2, 0x1f, RZ ;  /* 0x0000001f02027819 */ /* 0x000fc800000006ff */
[----:B------:R-:W2:Y:S02]  /*3ef0*/  SYNCS.PHASECHK.TRANS64.TRYWAIT P0, [UR4], R2 ;  /* 0x00000002ff0075a7 */ /* 0x000ea40008001104 */
[----:B--2---:R-:W-:Y:S05]  /*3f00*/  @!P0 BRA `(.L_x_77) ;  /* 0x0000006400248947 */ /* 0x004fea0003800000 */
.L_x_177:
[----:B------:R-:W-:Y:S01]  /*3f10*/  NOP ;  /* 0x0000000000007918 */ /* 0x000fe20000000000 */
[----:B-1----:R-:W1:Y:S01]  /*3f20*/  LDS R0, [UR8+0x14] ;  /* 0x00001408ff007984 */ /* 0x002e620008000800 */
[----:B------:R-:W-:Y:S01]  /*3f30*/  ULOP3.LUT UR4, UR30, 0xffff, URZ, 0xc0, !UPT ;  /* 0x0000ffff1e047892 */ /* 0x000fe2000f8ec0ff */
[----:B------:R-:W-:Y:S01]  /*3f40*/  UMOV UR5, 0xffff ;  /* 0x0000ffff00057882 */ /* 0x000fe20000000000 */
[----:B------:R-:W-:Y:S02]  /*3f50*/  UMOV UR6, 0x1 ;  /* 0x0000000100067882 */ /* 0x000fe40000000000 */
[----:B------:R-:W-:-:S04]  /*3f60*/  USHF.R.U32.HI UR4, URZ, 0x5, UR4 ;  /* 0x00000005ff047899 */ /* 0x000fc80008011604 */
[----:B------:R-:W-:Y:S02]  /*3f70*/  USHF.L.U32 UR5, UR5, UR4, URZ ;  /* 0x0000000405057299 */ /* 0x000fe400080006ff */
[----:B------:R-:W-:-:S04]  /*3f80*/  USHF.L.U32 UR4, UR6, UR4, URZ ;  /* 0x0000000406047299 */ /* 0x000fc800080006ff */
[----:B-1----:R-:W-:-:S04]  /*3f90*/  LOP3.LUT R0, R0, UR5, RZ, 0xc0, !PT ;  /* 0x0000000500007c12 */ /* 0x002fc8000f8ec0ff */
[----:B------:R-:W-:-:S13]  /*3fa0*/  ISETP.NE.AND P0, PT, R0, UR5, PT ;  /* 0x0000000500007c0c */ /* 0x000fda000bf05270 */
[----:B------:R-:W-:Y:S05]  /*3fb0*/  @P0 BRA `(.L_x_78) ;  /* 0x0000000000580947 */ /* 0x000fea0003800000 */
[----:B------:R-:W1:Y:S02]  /*3fc0*/  LDS R0, [UR8+0x18] ;  /* 0x00001808ff007984 */ /* 0x000e640008000800 */
[----:B-1----:R-:W-:-:S04]  /*3fd0*/  LOP3.LUT R0, R0, UR4, RZ, 0xc0, !PT ;  /* 0x0000000400007c12 */ /* 0x002fc8000f8ec0ff */
[----:B------:R-:W-:-:S13]  /*3fe0*/  ISETP.NE.AND P0, PT, R0, UR4, PT ;  /* 0x0000000400007c0c */ /* 0x000fda000bf05270 */
[----:B------:R-:W-:Y:S05]  /*3ff0*/  @P0 BRA `(.L_x_79) ;  /* 0x00000000003c0947 */ /* 0x000fea0003800000 */
[----:B------:R-:W1:Y:S01]  /*4000*/  S2R R2, SR_LANEID ;  /* 0x0000000000027919 */ /* 0x000e620000000000 */
[----:B------:R-:W-:-:S06]  /*4010*/  ULOP3.LUT UR5, URZ, UR5, URZ, 0x33, !UPT ;  /* 0x00000005ff057292 */ /* 0x000fcc000f8e33ff */
[----:B------:R-:W-:-:S04]  /*4020*/  IMAD.U32 R0, RZ, RZ, UR5 ;  /* 0x00000005ff007e24 */ /* 0x000fc8000f8e00ff */
[----:B------:R2:W4:Y:S02]  /*4030*/  REDUX UR7, R0 ;  /* 0x00000000000773c4 */ /* 0x0005240000000000 */
[----:B------:R1:W-:Y:S01]  /*4040*/  UTCATOMSWS.AND URZ, UR5 ;  /* 0x0000000500ff79e3 */ /* 0x0003e20008000000 */
[----:B--2---:R-:W-:Y:S01]  /*4050*/  LOP3.LUT R0, RZ, UR4, RZ, 0x33, !PT ;  /* 0x00000004ff007c12 */ /* 0x004fe2000f8e33ff */
[----:B------:R-:W-:Y:S02]  /*4060*/  VOTEU.ANY UR4, UPT, PT ;  /* 0x0000000000047886 */ /* 0x000fe400038e0100 */
[----:B------:R-:W-:Y:S02]  /*4070*/  UFLO.U32 UR4, UR4 ;  /* 0x00000004000472bd */ /* 0x000fe400080e0000 */
[----:B------:R-:W2:Y:S04]  /*4080*/  REDUX UR6, R0 ;  /* 0x00000000000673c4 */ /* 0x000ea80000000000 */
[----:B-1----:R-:W-:-:S02]  /*4090*/  ISETP.EQ.U32.AND P0, PT, R2, UR4, PT ;  /* 0x0000000402007c0c */ /* 0x002fc4000bf02070 */
[----:B----4-:R-:W-:-:S11]  /*40a0*/  MOV R2, UR7 ;  /* 0x0000000700027c02 */ /* 0x010fd60008000f00 */
[----:B------:R1:W-:Y:S01]  /*40b0*/  @P0 ATOMS.AND RZ, [UR8+0x14], R2 ;  /* 0x00001402ffff098c */ /* 0x0003e2000a800008 */
[----:B--2---:R-:W-:-:S05]  /*40c0*/  IMAD.U32 R0, RZ, RZ, UR6 ;  /* 0x00000006ff007e24 */ /* 0x004fca000f8e00ff */
[----:B------:R1:W-:Y:S01]  /*40d0*/  @P0 ATOMS.AND RZ, [UR8+0x18], R0 ;  /* 0x00001800ffff098c */ /* 0x0003e2000a800008 */
[----:B------:R-:W-:Y:S05]  /*40e0*/  BRA `(.L_x_80) ;  /* 0x0000000000147947 */ /* 0x000fea0003800000 */
.L_x_79:
[----:B------:R-:W-:Y:S02]  /*40f0*/  MOV R2, 0x4110 ;  /* 0x0000411000027802 */ /* 0x000fe40000000f00 */
[----:B---3-5:R-:W-:Y:S05]  /*4100*/  CALL.REL.NOINC `($__internal_0_$__cuda_sm10x_tcgen05_guardrail_trap_col_being_dealloced_not_returned_by_alloc) ;  /* 0x0000006800087944 */ /* 0x028fea0003c00000 */
[----:B------:R-:W-:Y:S05]  /*4110*/  BRA `(.L_x_80) ;  /* 0x0000000000087947 */ /* 0x000fea0003800000 */
.L_x_78:
[----:B------:R-:W-:Y:S02]  /*4120*/  MOV R2, 0x4140 ;  /* 0x0000414000027802 */ /* 0x000fe40000000f00 */
[----:B---3-5:R-:W-:Y:S05]  /*4130*/  CALL.REL.NOINC `($__internal_2_$__cuda_sm10x_tcgen05_guardrail_trap_unallocated_columns_being_dealloced) ;  /* 0x0000006800147944 */ /* 0x028fea0003c00000 */
.L_x_80:
[----:B------:R-:W-:Y:S01]  /*4140*/  NOP ;  /* 0x0000000000007918 */ /* 0x000fe20000000000 */
[----:B------:R-:W-:Y:S05]  /*4150*/  EXIT ;  /* 0x000000000000794d */ /* 0x000fea0003800000 */
.L_x_62:
[----:B------:R-:W-:-:S09]  /*4160*/  UISETP.NE.OR UP0, UPT, UR18, 0x3, !UP3 ;  /* 0x000000031200788c */ /* 0x000fd2000df05670 */
[----:B------:R-:W-:Y:S05]  /*4170*/  BRA.U UP0, `(.L_x_81) ;  /* 0x0000001100847547 */ /* 0x000fea000b800000 */
[----:B------:R-:W2:Y:S01]  /*4180*/  LDCU.64 UR4, c[0x0][0x888] ;  /* 0x00011100ff0477ac */ /* 0x000ea20008000a00 */
[----:B------:R-:W3:Y:S01]  /*4190*/  LDC.64 R12, c[0x0][0x348] ;  /* 0x0000d200ff0c7b82 */ /* 0x000ee20000000a00 */
[----:B------:R-:W-:Y:S02]  /*41a0*/  HFMA2 R9, -RZ, RZ, 0, 0 ;  /* 0x00000000ff097431 */ /* 0x000fe400000001ff */
[----:B------:R-:W-:Y:S01]  /*41b0*/  IMAD.MOV.U32 R11, RZ, RZ, 0x1 ;  /* 0x00000001ff0b7424 */ /* 0x000fe200078e00ff */
[----:B------:R-:W4:Y:S01]  /*41c0*/  LDCU UR40, c[0x0][0x370] ;  /* 0x00006e00ff2877ac */ /* 0x000f220008000800 */
[----:B------:R-:W-:Y:S01]  /*41d0*/  IMAD.MOV.U32 R10, RZ, RZ, RZ ;  /* 0x000000ffff0a7224 */ /* 0x000fe200078e00ff */
[----:B------:R-:W-:Y:S01]  /*41e0*/  MOV R3, 0x1000 ;  /* 0x0000100000037802 */ /* 0x000fe20000000f00 */
[----:B------:R-:W4:Y:S01]  /*41f0*/  LDCU.128 UR48, c[0x0][0xb10] ;  /* 0x00016200ff3077ac */ /* 0x000f220008000c00 */
[----:B------:R-:W1:Y:S01]  /*4200*/  LDCU UR37, c[0x0][0x374] ;  /* 0x00006e80ff2577ac */ /* 0x000e620008000800 */
[----:B------:R-:W1:Y:S01]  /*4210*/  LDCU.64 UR38, c[0x0][0x890] ;  /* 0x00011200ff2677ac */ /* 0x000e620008000a00 */
[----:B------:R-:W1:Y:S01]  /*4220*/  LDCU UR15, c[0x0][0xb0c] ;  /* 0x00016180ff0f77ac */ /* 0x000e620008000800 */
[----:B--2---:R-:W-:Y:S01]  /*4230*/  UISETP.NE.U32.AND UP0, UPT, UR4, URZ, UPT ;  /* 0x000000ff0400728c */ /* 0x004fe2000bf05070 */
[----:B------:R-:W2:Y:S01]  /*4240*/  LDCU UR47, c[0x0][0xb20] ;  /* 0x00016400ff2f77ac */ /* 0x000ea20008000800 */
[----:B------:R-:W2:Y:S01]  /*4250*/  LDCU UR4, c[0x0][0xb30] ;  /* 0x00016600ff0477ac */ /* 0x000ea20008000800 */
[----:B------:R-:W-:Y:S01]  /*4260*/  UMOV UR21, 0x400 ;  /* 0x0000040000157882 */ /* 0x000fe20000000000 */
[----:B----4-:R-:W-:-:S02]  /*4270*/  UIMAD.WIDE.U32 UR6, UR40, UR48, URZ ;  /* 0x00000030280672a5 */ /* 0x010fc4000f8e00ff */
[----:B-1----:R-:W-:Y:S02]  /*4280*/  UIMAD.WIDE.U32 UR8, UR37, UR51, URZ ;  /* 0x00000033250872a5 */ /* 0x002fe4000f8e00ff */
[----:B------:R-:W-:Y:S02]  /*4290*/  ULEA UR21, UR45, UR21, 0x18 ;  /* 0x000000152d157291 */ /* 0x000fe4000f8ec0ff */
[----:B------:R-:W-:Y:S02]  /*42a0*/  UISETP.NE.U32.AND UP6, UPT, UR38, URZ, UPT ;  /* 0x000000ff2600728c */ /* 0x000fe4000bfc5070 */
[----:B------:R-:W-:Y:S02]  /*42b0*/  UIADD3 UR43, UPT, UPT, UR21, 0xb8, URZ ;  /* 0x000000b8152b7890 */ /* 0x000fe4000fffe0ff */
[----:B------:R-:W-:Y:S02]  /*42c0*/  UISETP.NE.AND.EX UP5, UPT, UR5, URZ, UPT, UP0 ;  /* 0x000000ff0500728c */ /* 0x000fe4000bfa5300 */
[----:B------:R-:W-:Y:S01]  /*42d0*/  UISETP.NE.AND UP0, UPT, UR42, 0x1, UPT ;  /* 0x000000012a00788c */ /* 0x000fe2000bf05270 */
[----:B------:R-:W-:Y:S01]  /*42e0*/  UMOV UR6, UR7 ;  /* 0x0000000700067c82 */ /* 0x000fe20008000000 */
[----:B------:R-:W-:Y:S01]  /*42f0*/  UMOV UR44, UR9 ;  /* 0x00000009002c7c82 */ /* 0x000fe20008000000 */
[----:B------:R-:W-:-:S02]  /*4300*/  USEL UR41, URZ, 0x1, UP4 ;  /* 0x00000001ff297887 */ /* 0x000fc4000a000000 */
[----:B------:R-:W-:Y:S02]  /*4310*/  UISETP.NE.AND UP0, UPT, UR15, 0x1, UPT ;  /* 0x000000010f00788c */ /* 0x000fe4000bf05270 */
[----:B------:R-:W-:Y:S02]  /*4320*/  UPLOP3.LUT UP4, UPT, UPT, UPT, UPT, 0x40, 0x4 ;  /* 0x000000000004789c */ /* 0x000fe40003f8e870 */
[----:B------:R-:W-:Y:S01]  /*4330*/  UISETP.GE.AND UP2, UPT, UR42, 0x1, UPT ;  /* 0x000000012a00788c */ /* 0x000fe2000bf46270 */
[----:B------:R-:W1:Y:S01]  /*4340*/  LDCU.64 UR22, c[0x0][0xb28] ;  /* 0x00016500ff1677ac */ /* 0x000e620008000a00 */
[----:B------:R-:W-:Y:S02]  /*4350*/  UISETP.NE.AND.EX UP6, UPT, UR39, URZ, UPT, UP6 ;  /* 0x000000ff2700728c */ /* 0x000fe4000bfc5360 */
[----:B------:R-:W-:Y:S02]  /*4360*/  UIADD3 UR33, UPT, UPT, UR21, 0xa0, URZ ;  /* 0x000000a015217890 */ /* 0x000fe4000fffe0ff */
[----:B------:R-:W-:-:S02]  /*4370*/  UIADD3 UR25, UPT, UPT, UR21, 0xa8, URZ ;  /* 0x000000a815197890 */ /* 0x000fc4000fffe0ff */
[----:B------:R-:W-:Y:S02]  /*4380*/  UIADD3 UR17, UPT, UPT, UR21, 0xb0, URZ ;  /* 0x000000b015117890 */ /* 0x000fe4000fffe0ff */
[----:B------:R-:W-:Y:S02]  /*4390*/  UPRMT UR43, UR45, 0x654, UR43 ;  /* 0x000006542d2b7896 */ /* 0x000fe4000800002b */
[----:B------:R-:W-:Y:S02]  /*43a0*/  USHF.R.U32.HI UR46, URZ, UR49, UR6 ;  /* 0x00000031ff2e7299 */ /* 0x000fe40008011606 */
[----:B--2---:R-:W-:Y:S02]  /*43b0*/  USHF.R.U32.HI UR44, URZ, UR47, UR44 ;  /* 0x0000002fff2c7299 */ /* 0x004fe4000801162c */
[----:B------:R-:W-:Y:S02]  /*43c0*/  UISETP.NE.AND UP0, UPT, UR50, 0x1, UPT ;  /* 0x000000013200788c */ /* 0x000fe4000bf05270 */
[----:B---3--:R-:W-:-:S11]  /*43d0*/  UISETP.NE.AND UP3, UPT, UR4, 0x1, UPT ;  /* 0x000000010400788c */ /* 0x008fd6000bf65270 */
.L_x_92:
[C---:B------:R-:W-:Y:S02]  /*43e0*/  LEA R8, R10.reuse, UR21, 0x3 ;  /* 0x000000150a087c11 */ /* 0x040fe4000f8e18ff */
[----:B------:R-:W-:Y:S02]  /*43f0*/  SHF.L.U32 R0, R9, 0x1f, RZ ;  /* 0x0000001f09007819 */ /* 0x000fe400000006ff */
[----:B------:R-:W-:Y:S02]  /*4400*/  LEA R4, R10, UR21, 0x4 ;  /* 0x000000150a047c11 */ /* 0x000fe4000f8e20ff */
[----:B--2---:R-:W2:Y:S02]  /*4410*/  SYNCS.PHASECHK.TRANS64.TRYWAIT P0, [R8+URZ+0xf0], R0 ;  /* 0x0000f000080075a7 */ /* 0x004ea400080011ff */
[----:B--2---:R-:W-:Y:S05]  /*4420*/  @!P0 BRA `(.L_x_82) ;  /* 0x0000005c00f48947 */ /* 0x004fea0003800000 */
.L_x_178:
[----:B------:R-:W3:Y:S01]  /*4430*/  LDS.128 R4, [R4+0x180] ;  /* 0x0001800004047984 */ /* 0x000ee20000000c00 */
[----:B------:R-:W-:Y:S01]  /*4440*/  UISETP.GE.AND UP0, UPT, UR42, 0x1, UPT ;  /* 0x000000012a00788c */ /* 0x000fe2000bf06270 */
[----:B------:R-:W-:Y:S01]  /*4450*/  @!PT LDS RZ, [RZ] ;  /* 0x00000000fffff984 */ /* 0x000fe20000000800 */
[----:B------:R-:W-:Y:S01]  /*4460*/  @!PT LDS RZ, [RZ] ;  /* 0x00000000fffff984 */ /* 0x000fe20000000800 */
[----:B------:R-:W-:Y:S01]  /*4470*/  @!PT LDS RZ, [RZ] ;  /* 0x00000000fffff984 */ /* 0x000fe20000000800 */
[----:B------:R-:W-:Y:S01]  /*4480*/  @!PT LDS RZ, [RZ] ;  /* 0x00000000fffff984 */ /* 0x000fe20000000800 */
[----:B------:R4:W-:Y:S06]  /*4490*/  MEMBAR.ALL.CTA ;  /* 0x0000000000007992 */ /* 0x0009ec0000008000 */
[----:B----4-:R-:W4:Y:S01]  /*44a0*/  FENCE.VIEW.ASYNC.S ;  /* 0x00000000000073c6 */ /* 0x010f220000000000 */
[----:B---3--:R-:W-:Y:S11]  /*44b0*/  LOP3.LUT P0, RZ, R6, 0x1, RZ, 0xc0, !PT ;  /* 0x0000000106ff7812 */ /* 0x008ff6000780c0ff */
[----:B------:R-:W-:Y:S02]  /*44c0*/  @!UPT UIADD3 URZ, UPT, UPT, URZ, URZ, URZ ;  /* 0x000000fffffff290 */ /* 0x000fe4000fffe0ff */
[----:B----4-:R-:W-:Y:S01]  /*44d0*/  VOTEU.ANY UP2, P0 ;  /* 0x0000000000ff7886 */ /* 0x010fe20000040100 */
[----:B------:R-:W-:Y:S11]  /*44e0*/  PLOP3.LUT P0, PT, PT, PT, UP2, 0x80, 0x8 ;  /* 0x000000000008781c */ /* 0x000ff60003f0f028 */
[----:B------:R-:W-:Y:S02]  /*44f0*/  @!UPT UIADD3 URZ, UPT, UPT, URZ, URZ, URZ ;  /* 0x000000fffffff290 */ /* 0x000fe4000fffe0ff */
[----:B--2---:R-:W-:Y:S02]  /*4500*/  @P0 SHF.R.U32.HI R0, RZ, 0x10, R5 ;  /* 0x00000010ff000819 */ /* 0x004fe40000011605 */
[----:B------:R-:W-:Y:S02]  /*4510*/  @P0 MOV R2, R4 ;  /* 0x0000000400020202 */ /* 0x000fe40000000f00 */
[----:B------:R-:W-:Y:S01]  /*4520*/  @P0 R2UR UR4, R0 ;  /* 0x00000000000402ca */ /* 0x000fe200000e0000 */
[----:B------:R-:W-:Y:S01]  /*4530*/  VIADD R0, R8, 0x100 ;  /* 0x0000010008007836 */ /* 0x000fe20000000000 */
[----:B------:R-:W-:Y:S02]  /*4540*/  @P0 LOP3.LUT R4, R5, 0xffff, RZ, 0xc0, !PT ;  /* 0x0000ffff05040812 */ /* 0x000fe400078ec0ff */
[----:B------:R-:W-:Y:S02]  /*4550*/  @P0 R2UR UR6, R2 ;  /* 0x00000000020602ca */ /* 0x000fe400000e0000 */
[----:B------:R-:W-:Y:S02]  /*4560*/  PRMT R0, RZ, 0x654, R0 ;  /* 0x00000654ff007816 */ /* 0x000fe40000000000 */
[----:B------:R-:W-:Y:S02]  /*4570*/  @P0 R2UR UR5, R4 ;  /* 0x00000000040502ca */ /* 0x000fe400000e0000 */
[----:B------:R2:W-:Y:S03]  /*4580*/  SYNCS.ARRIVE.TRANS64.RED.A1T0 RZ, [R0+URZ], RZ ;  /* 0x000000ff00ff79a7 */ /* 0x0005e600081004ff */
[----:B------:R-:W-:Y:S04]  /*4590*/  @UP2 UMOV UR29, UR4 ;  /* 0x00000004001d2c82 */ /* 0x000fe80008000000 */
[----:B------:R-:W-:Y:S04]  /*45a0*/  @UP2 UMOV UR14, UR6 ;  /* 0x00000006000e2c82 */ /* 0x000fe80008000000 */
[----:B------:R-:W-:Y:S01]  /*45b0*/  @UP2 UMOV UR13, UR5 ;  /* 0x00000005000d2c82 */ /* 0x000fe20008000000 */
[----:B------:R-:W-:Y:S05]  /*45c0*/  BRA.U !UP0, `(.L_x_83) ;  /* 0x0000000108c07547 */ /* 0x000fea000b800000 */
[----:B------:R-:W-:Y:S02]  /*45d0*/  UIMAD.WIDE.U32 UR18, UR13, UR51, URZ ;  /* 0x000000330d1272a5 */ /* 0x000fe4000f8e00ff */
[----:B------:R-:W-:Y:S02]  /*45e0*/  UP2UR UR16, UPR, URZ, 0x4 ;  /* 0x00000004ff107883 */ /* 0x000fe40008000000 */
[----:B------:R-:W-:Y:S02]  /*45f0*/  UISETP.NE.AND UP2, UPT, UR50, 0x1, UPT ;  /* 0x000000013200788c */ /* 0x000fe4000bf45270 */
[----:B------:R-:W-:Y:S02]  /*4600*/  UIMAD.WIDE.U32 UR26, UR14, UR48, URZ ;  /* 0x000000300e1a72a5 */ /* 0x000fe4000f8e00ff */
[----:B------:R-:W-:Y:S02]  /*4610*/  USEL UR4, UR37, UR44, !UP2 ;  /* 0x0000002c25047287 */ /* 0x000fe4000d000000 */
[----:B------:R-:W-:Y:S02]  /*4620*/  UISETP.NE.AND UP0, UPT, UR15, 0x1, UPT ;  /* 0x000000010f00788c */ /* 0x000fe4000bf05270 */
[----:B------:R-:W-:Y:S02]  /*4630*/  UP2UR UR20, UPR, URZ, 0x2 ;  /* 0x00000002ff147883 */ /* 0x000fe40008000000 */
[----:B------:R-:W-:Y:S02]  /*4640*/  UISETP.NE.AND UP1, UPT, UR42, 0x1, UPT ;  /* 0x000000012a00788c */ /* 0x000fe4000bf25270 */
[----:B-1----:R-:W-:Y:S02]  /*4650*/  UIMAD.WIDE.U32 UR8, UR4, UR22, URZ ;  /* 0x00000016040872a5 */ /* 0x002fe4000f8e00ff */
[----:B------:R-:W-:Y:S01]  /*4660*/  USEL UR7, UR40, UR46, !UP0 ;  /* 0x0000002e28077287 */ /* 0x000fe2000c000000 */
[----:B------:R-:W-:Y:S02]  /*4670*/  UMOV UR5, UR19 ;  /* 0x0000001300057c82 */ /* 0x000fe40008000000 */
[----:B------:R-:W-:Y:S02]  /*4680*/  USHF.R.U32.HI UR6, URZ, UR47, UR5 ;  /* 0x0000002fff067299 */ /* 0x000fe40008011605 */
[----:B------:R-:W-:Y:S02]  /*4690*/  UIMAD.WIDE.U32 UR10, UR7, UR22, URZ ;  /* 0x00000016070a72a5 */ /* 0x000fe4000f8e00ff */
[----:B------:R-:W-:Y:S02]  /*46a0*/  USEL UR6, UR13, UR6, !UP2 ;  /* 0x000000060d067287 */ /* 0x000fe4000d000000 */
[----:B------:R-:W-:Y:S01]  /*46b0*/  UISETP.NE.AND UP2, UPT, UR16, URZ, UPT ;  /* 0x000000ff1000728c */ /* 0x000fe2000bf45270 */
[----:B------:R-:W-:Y:S02]  /*46c0*/  UMOV UR5, UR27 ;  /* 0x0000001b00057c82 */ /* 0x000fe40008000000 */
[----:B------:R-:W-:Y:S03]  /*46d0*/  USHF.R.U32.HI UR12, URZ, UR49, UR5 ;  /* 0x00000031ff0c7299 */ /* 0x000fe60008011605 */
[----:B------:R-:W-:Y:S02]  /*46e0*/  UMOV UR5, UR9 ;  /* 0x0000000900057c82 */ /* 0x000fe40008000000 */
[----:B------:R-:W-:Y:S03]  /*46f0*/  @UP1 USHF.R.U32.HI UR4, URZ, UR23, UR5 ;  /* 0x00000017ff041299 */ /* 0x000fe60008011605 */
[----:B------:R-:W-:Y:S01]  /*4700*/  UMOV UR5, UR11 ;  /* 0x0000000b00057c82 */ /* 0x000fe20008000000 */
[----:B------:R-:W-:Y:S02]  /*4710*/  UIMAD UR4, UR42, UR4, URZ ;  /* 0x000000042a0472a4 */ /* 0x000fe4000f8e02ff */
[----:B------:R-:W-:Y:S02]  /*4720*/  @UP1 USHF.R.U32.HI UR7, URZ, UR23, UR5 ;  /* 0x00000017ff071299 */ /* 0x000fe40008011605 */
[----:B------:R-:W-:Y:S02]  /*4730*/  USEL UR5, UR14, UR12, !UP0 ;  /* 0x0000000c0e057287 */ /* 0x000fe4000c000000 */
[----:B------:R-:W-:Y:S02]  /*4740*/  UIMAD.WIDE.U32 UR10, UR6, UR22, URZ ;  /* 0x00000016060a72a5 */ /* 0x000fe4000f8e00ff */
[----:B------:R-:W-:Y:S02]  /*4750*/  UIMAD UR8, UR42, UR7, URZ ;  /* 0x000000072a0872a4 */ /* 0x000fe4000f8e02ff */
[----:B------:R-:W-:Y:S03]  /*4760*/  UISETP.GE.AND UP0, UPT, UR6, UR4, UPT ;  /* 0x000000040600728c */ /* 0x000fe6000bf06270 */
[----:B------:R-:W-:Y:S01]  /*4770*/  UMOV UR4, UR11 ;  /* 0x0000000b00047c82 */ /* 0x000fe20008000000 */
[----:B------:R-:W-:Y:S02]  /*4780*/  UISETP.GE.OR UP0, UPT, UR5, UR8, UP0 ;  /* 0x000000080500728c */ /* 0x000fe40008706670 */
[----:B------:R-:W-:Y:S02]  /*4790*/  USHF.R.U32.HI UR4, URZ, UR23, UR4 ;  /* 0x00000017ff047299 */ /* 0x000fe40008011604 */
[----:B------:R-:W-:Y:S02]  /*47a0*/  UIMAD.WIDE.U32 UR8, UR5, UR22, URZ ;  /* 0x00000016050872a5 */ /* 0x000fe4000f8e00ff */
[----:B------:R-:W-:Y:S04]  /*47b0*/  USEL UR10, UR6, UR4, !UP1 ;  /* 0x00000004060a7287 */ /* 0x000fe8000c800000 */
[----:B------:R-:W-:Y:S01]  /*47c0*/  UIADD3 UR11, UPT, UPT, -UR10, URZ, URZ ;  /* 0x000000ff0a0b7290 */ /* 0x000fe2000fffe1ff */
[----:B------:R-:W-:Y:S02]  /*47d0*/  @!UP0 UMOV UR4, UR9 ;  /* 0x0000000900048c82 */ /* 0x000fe40008000000 */
[----:B------:R-:W-:Y:S02]  /*47e0*/  @!UP0 USHF.R.U32.HI UR4, URZ, UR23, UR4 ;  /* 0x00000017ff048299 */ /* 0x000fe40008011604 */
[----:B------:R-:W-:Y:S02]  /*47f0*/  UIMAD UR8, UR42, UR11, UR6 ;  /* 0x0000000b2a0872a4 */ /* 0x000fe4000f8e0206 */
[----:B------:R-:W-:Y:S02]  /*4800*/  @!UP0 USEL UR4, UR5, UR4, !UP1 ;  /* 0x0000000405048287 */ /* 0x000fe4000c800000 */
[----:B------:R-:W-:Y:S02]  /*4810*/  UISETP.NE.AND UP1, UPT, UR20, URZ, UPT ;  /* 0x000000ff1400728c */ /* 0x000fe4000bf25270 */
[----:B------:R-:W-:Y:S02]  /*4820*/  @!UP0 UIMAD UR8, UR7, UR8, UR4 ;  /* 0x00000008070882a4 */ /* 0x000fe4000f8e0204 */
[----:B------:R-:W-:Y:S02]  /*4830*/  @!UP0 UIADD3 UR9, UPT, UPT, UR10, -UR4, URZ ;  /* 0x800000040a098290 */ /* 0x000fe4000fffe0ff */
[----:B------:R-:W-:Y:S02]  /*4840*/  UIADD3 UR4, UPT, UPT, -UR5, URZ, URZ ;  /* 0x000000ff05047290 */ /* 0x000fe4000fffe1ff */
[----:B------:R-:W-:Y:S02]  /*4850*/  UIADD3 UR7, UPT, UPT, -UR6, URZ, URZ ;  /* 0x000000ff06077290 */ /* 0x000fe4000fffe1ff */
[----:B------:R-:W-:Y:S02]  /*4860*/  @!UP0 UIMAD UR6, UR9, UR42, UR5 ;  /* 0x0000002a090682a4 */ /* 0x000fe4000f8e0205 */
[----:B------:R-:W-:Y:S02]  /*4870*/  UIMAD UR14, UR15, UR4, UR14 ;  /* 0x000000040f0e72a4 */ /* 0x000fe4000f8e020e */
[----:B------:R-:W-:Y:S01]  /*4880*/  UIMAD UR13, UR50, UR7, UR13 ;  /* 0x00000007320d72a4 */ /* 0x000fe2000f8e020d */
[----:B------:R-:W-:Y:S02]  /*4890*/  @!UP0 UMOV UR5, UR8 ;  /* 0x0000000800058c82 */ /* 0x000fe40008000000 */
[----:B------:R-:W-:Y:S02]  /*48a0*/  UIMAD UR14, UR5, UR15, UR14 ;  /* 0x0000000f050e72a4 */ /* 0x000fe4000f8e020e */
[----:B------:R-:W-:Y:S11]  /*48b0*/  UIMAD UR13, UR6, UR50, UR13 ;  /* 0x00000032060d72a4 */ /* 0x000ff6000f8e020d */
[----:B------:R-:W-:Y:S01]  /*48c0*/  @!UPT UIADD3 URZ, UPT, UPT, URZ, URZ, URZ ;  /* 0x000000fffffff290 */ /* 0x000fe2000fffe0ff */
.L_x_83:
[----:B------:R-:W3:Y:S01]  /*48d0*/  @!UP3 LDCU.128 UR8, c[0x0][0xb10] ;  /* 0x00016200ff08b7ac */ /* 0x000ee20008000c00 */
[----:B------:R-:W-:Y:S02]  /*48e0*/  ISETP.NE.U32.AND P0, PT, RZ, UR38, PT ;  /* 0x00000026ff007c0c */ /* 0x000fe4000bf05070 */
[----:B------:R-:W-:Y:S02]  /*48f0*/  SHF.L.U32 R4, R11, 0x1f, RZ ;  /* 0x0000001f0b047819 */ /* 0x000fe400000006ff */
[----:B------:R-:W-:Y:S01]  /*4900*/  ISETP.NE.AND.EX P0, PT, RZ, UR39, PT, P0 ;  /* 0x00000027ff007c0c */ /* 0x000fe2000bf05300 */
[----:B------:R-:W4:Y:S01]  /*4910*/  @!UP3 LDCU UR5, c[0x0][0xb0c] ;  /* 0x00016180ff05b7ac */ /* 0x000f220008000800 */
[----:B------:R-:W-:Y:S02]  /*4920*/  USHF.L.U32 UR35, UR30, 0x6, URZ ;  /* 0x000000061e237899 */ /* 0x000fe400080006ff */
[----:B------:R-:W-:Y:S02]  /*4930*/  USHF.L.U32 UR34, UR31, 0x8, URZ ;  /* 0x000000081f227899 */ /* 0x000fe400080006ff */
[----:B---3--:R-:W-:Y:S07]  /*4940*/  UIMAD.WIDE.U32 UR6, UR14, UR8, URZ ;  /* 0x000000080e0672a5 */ /* 0x008fee000f8e00ff */
[----:B------:R-:W-:Y:S01]  /*4950*/  @!UP3 UMOV UR4, UR7 ;  /* 0x000000070004bc82 */ /* 0x000fe20008000000 */
[----:B----4-:R-:W-:Y:S02]  /*4960*/  @!UP3 UISETP.NE.AND UP0, UPT, UR5, 0x1, UPT ;  /* 0x000000010500b88c */ /* 0x010fe4000bf05270 */
[----:B------:R-:W-:Y:S02]  /*4970*/  @!UP3 USHF.R.U32.HI UR4, URZ, UR9, UR4 ;  /* 0x00000009ff04b299 */ /* 0x000fe40008011604 */
[----:B------:R-:W-:Y:S02]  /*4980*/  UIMAD.WIDE.U32 UR6, UR13, UR11, URZ ;  /* 0x0000000b0d0672a5 */ /* 0x000fe4000f8e00ff */
[----:B------:R-:W-:Y:S02]  /*4990*/  @!UP3 USEL UR8, UR14, UR4, !UP0 ;  /* 0x000000040e08b287 */ /* 0x000fe4000c000000 */
[----:B------:R-:W-:Y:S03]  /*49a0*/  @!UP3 UISETP.NE.AND UP0, UPT, UR10, 0x1, UPT ;  /* 0x000000010a00b88c */ /* 0x000fe6000bf05270 */
[----:B------:R-:W-:Y:S02]  /*49b0*/  @!UP3 UMOV UR6, UR7 ;  /* 0x000000070006bc82 */ /* 0x000fe40008000000 */
[----:B------:R-:W3:Y:S02]  /*49c0*/  @!UP3 LDCU UR4, c[0x0][0xb20] ;  /* 0x00016400ff04b7ac */ /* 0x000ee40008000800 */
[----:B---3--:R-:W-:Y:S04]  /*49d0*/  @!UP3 USHF.R.U32.HI UR6, URZ, UR4, UR6 ;  /* 0x00000004ff06b299 */ /* 0x008fe80008011606 */
[----:B------:R-:W-:Y:S04]  /*49e0*/  @!UP3 USEL UR6, UR13, UR6, !UP0 ;  /* 0x000000060d06b287 */ /* 0x000fe8000c000000 */
[----:B------:R-:W-:Y:S02]  /*49f0*/  @!UP3 UIADD3 UR4, UPT, UPT, -UR8, UR6, URZ ;  /* 0x000000060804b290 */ /* 0x000fe4000fffe1ff */
[----:B------:R-:W-:Y:S02]  /*4a00*/  @!UP3 UIADD3 UR6, UPT, UPT, UR8, -UR6, URZ ;  /* 0x800000060806b290 */ /* 0x000fe4000fffe0ff */
[----:B------:R-:W-:Y:S02]  /*4a10*/  @!UP3 UIMAD UR14, UR4, UR5, UR14 ;  /* 0x00000005040eb2a4 */ /* 0x000fe4000f8e020e */
[----:B------:R-:W-:Y:S01]  /*4a20*/  @!UP3 UIMAD UR13, UR6, UR10, UR13 ;  /* 0x0000000a060db2a4 */ /* 0x000fe2000f8e020d */
[----:B------:R-:W-:Y:S11]  /*4a30*/  BRA.U UP4, `(.L_x_84) ;  /* 0x0000000104107547 */ /* 0x000ff6000b800000 */
[----:B------:R-:W-:Y:S04]  /*4a40*/  MOV R2, UR41 ;  /* 0x0000002900027c02 */ /* 0x000fe80008000f00 */
[----:B------:R-:W-:Y:S04]  /*4a50*/  SHF.L.U32 R2, R2, 0x1f, RZ ;  /* 0x0000001f02027819 */ /* 0x000fe800000006ff */
[----:B------:R-:W3:Y:S02]  /*4a60*/  SYNCS.PHASECHK.TRANS64.TRYWAIT P1, [UR21+0xe8], R2 ;  /* 0x0000e802ff0075a7 */ /* 0x000ee40008021115 */
[----:B---3--:R-:W-:Y:S05]  /*4a70*/  @!P1 BRA `(.L_x_85) ;  /* 0x0000005800749947 */ /* 0x008fea0003800000 */
.L_x_84:
[----:B------:R-:W-:Y:S05]  /*4a80*/  BRA.U !UP6, `(.L_x_86) ;  /* 0x000000010e387547 */ /* 0x000fea000b800000 */
[----:B------:R-:W-:Y:S01]  /*4a90*/  UPLOP3.LUT UP1, UPT, UPT, UPT, UP5, 0x80, 0x8 ;  /* 0x000000000008789c */ /* 0x000fe20003f2f050 */
[----:B--2---:R-:W-:Y:S01]  /*4aa0*/  HFMA2 R0, -RZ, RZ, 0, 5.9604644775390625e-08 ;  /* 0x00000001ff007431 */ /* 0x004fe200000001ff */
[----:B------:R-:W2:Y:S01]  /*4ab0*/  LDCU.64 UR8, c[0x0][0x358] ;  /* 0x00006b00ff0877ac */ /* 0x000ea20008000a00 */
[----:B------:R-:W-:Y:S03]  /*4ac0*/  IMAD.MOV.U32 R74, RZ, RZ, 0x1 ;  /* 0x00000001ff4a7424 */ /* 0x000fe600078e00ff */
[----:B------:R-:W-:Y:S05]  /*4ad0*/  PLOP3.LUT P1, PT, PT, PT, UP1, 0x80, 0x8 ;  /* 0x000000000008781c */ /* 0x000fea0003f2f018 */
[----:B------:R-:W3:Y:S01]  /*4ae0*/  @UP1 LDCU.64 UR4, c[0x0][0x888] ;  /* 0x00011100ff0417ac */ /* 0x000ee20008000a00 */
[----:B------:R-:W-:Y:S07]  /*4af0*/  @UP1 UIMAD UR6, UR36, UR38, URZ ;  /* 0x00000026240612a4 */ /* 0x000fee000f8e02ff */
[----:B------:R-:W-:Y:S01]  /*4b00*/  @!P1 PRMT R74, R0, 0x7610, R74 ;  /* 0x00007610004a9816 */ /* 0x000fe2000000004a */
[----:B---3--:R-:W-:Y:S06]  /*4b10*/  @UP1 UIMAD.WIDE UR4, UR6, 0x4, UR4 ;  /* 0x00000004060418a5 */ /* 0x008fec000f8e0204 */
[----:B-----5:R-:W-:Y:S01]  /*4b20*/  IMAD.U32 R40, RZ, RZ, UR4 ;  /* 0x00000004ff287e24 */ /* 0x020fe2000f8e00ff */
[----:B------:R-:W-:Y:S04]  /*4b30*/  MOV R41, UR5 ;  /* 0x0000000500297c02 */ /* 0x000fe80008000f00 */
[----:B------:R-:W3:Y:S01]  /*4b40*/  @!UP1 LDCU UR4, c[0x0][0x880] ;  /* 0x00011000ff0497ac */ /* 0x000ee20008000800 */
[----:B--2---:R4:W5:Y:S02]  /*4b50*/  @P1 LDG.E R40, desc[UR8][R40.64] ;  /* 0x0000000828281981 */ /* 0x004964000c1e1900 */
[----:B---34-:R-:W-:Y:S07]  /*4b60*/  @!P1 IMAD.U32 R40, RZ, RZ, UR4 ;  /* 0x00000004ff289e24 */ /* 0x018fee000f8e00ff */
.L_x_86:
[----:B-----5:R-:W-:Y:S01]  /*4b70*/  @!P0 ISETP.EQ.AND P2, PT, R40, RZ, PT ;  /* 0x000000ff2800820c */ /* 0x020fe20003f42270 */
[----:B------:R-:W-:Y:S01]  /*4b80*/  @!UPT UIADD3 URZ, UPT, UPT, URZ, URZ, URZ ;  /* 0x000000fffffff290 */ /* 0x000fe2000fffe0ff */
[----:B------:R-:W-:Y:S11]  /*4b90*/  @!P0 BRA `(.L_x_87) ;  /* 0x0000000000148947 */ /* 0x000ff60003800000 */
[----:B------:R-:W-:Y:S02]  /*4ba0*/  LOP3.LUT P0, RZ, R74, 0xff, RZ, 0xc0, !PT ;  /* 0x000000ff4aff7812 */ /* 0x000fe4000780c0ff */
[----:B------:R-:W-:Y:S04]  /*4bb0*/  PLOP3.LUT P2, PT, PT, PT, UP1, 0x80, 0x8 ;  /* 0x000000000008781c */ /* 0x000fe80003f4f018 */
[----:B------:R-:W-:Y:S07]  /*4bc0*/  PLOP3.LUT P2, PT, P2, PT, PT, 0x8, 0x80 ;  /* 0x000000000080781c */ /* 0x000fee000174e170 */
[----:B------:R-:W-:Y:S11]  /*4bd0*/  @P0 ISETP.EQ.AND P2, PT, R40, RZ, PT ;  /* 0x000000ff2800020c */ /* 0x000ff60003f42270 */
[----:B------:R-:W-:Y:S02]  /*4be0*/  @!UPT UIADD3 URZ, UPT, UPT, URZ, URZ, URZ ;  /* 0x000000fffffff290 */ /* 0x000fe4000fffe0ff */
.L_x_87:
[----:B------:R-:W3:Y:S01]  /*4bf0*/  SYNCS.PHASECHK.TRANS64.TRYWAIT P0, [UR21+0xc0], R4 ;  /* 0x0000c004ff0075a7 */ /* 0x000ee20008001115 */
[----:B------:R-:W-:Y:S04]  /*4c00*/  ELECT P1, URZ, PT ;  /* 0x0000000000ff782f */ /* 0x000fe80003820000 */
[----:B------:R-:W-:Y:S01]  /*4c10*/  PLOP3.LUT P1, PT, P2, P1, PT, 0xf2, 0x2f ;  /* 0x00000000002f781c */ /* 0x000fe20001723e72 */
[----:B------:R-:W-:Y:S01]  /*4c20*/  @!UPT UIADD3 URZ, UPT, UPT, URZ, URZ, URZ ;  /* 0x000000fffffff290 */ /* 0x000fe2000fffe0ff */
[----:B---3--:R-:W-:Y:S11]  /*4c30*/  @!P0 BRA `(.L_x_88) ;  /* 0x00000058001c8947 */ /* 0x008ff60003800000 */
.L_x_181:
[----:B--2---:R-:W-:Y:S01]  /*4c40*/  @!P1 IADD3 R2, P0, PT, R12, 0x580, RZ ;  /* 0x000005800c029810 */ /* 0x004fe20007f1e0ff */
[----:B------:R-:W-:Y:S01]  /*4c50*/  VOTEU.ALL UP0, P1 ;  /* 0x0000000000ff7886 */ /* 0x000fe20000800000 */
[----:B------:R-:W-:Y:S01]  /*4c60*/  UMOV UR6, 0x0 ;  /* 0x0000000000067882 */ /* 0x000fe20000000000 */
[----:B------:R-:W-:Y:S01]  /*4c70*/  UMOV UR7, 0x10000000 ;  /* 0x1000000000077882 */ /* 0x000fe20000000000 */
[----:B------:R-:W-:Y:S01]  /*4c80*/  @!P1 R2UR UR5, R2 ;  /* 0x00000000020592ca */ /* 0x000fe200000e0000 */
[----:B------:R-:W-:Y:S01]  /*4c90*/  @!P1 IMAD.X R0, RZ, RZ, R13, P0 ;  /* 0x000000ffff009224 */ /* 0x000fe200000e060d */
[----:B------:R-:W-:Y:S01]  /*4ca0*/  @!UP0 UIADD3 UR32, UPT, UPT, UR21, 0x200, URZ ;  /* 0x0000020015208890 */ /* 0x000fe2000fffe0ff */
[----:B------:R-:W-:Y:S03]  /*4cb0*/  VOTEU.ALL UP0, P1 ;  /* 0x0000000000ff7886 */ /* 0x000fe60000800000 */
[----:B------:R-:W-:Y:S01]  /*4cc0*/  @!P1 R2UR UR4, R0 ;  /* 0x00000000000492ca */ /* 0x000fe200000e0000 */
[----:B------:R-:W-:Y:S06]  /*4cd0*/  @!P1 IMAD.MOV.U32 R0, RZ, RZ, 0x1000 ;  /* 0x00001000ff009424 */ /* 0x000fec00078e00ff */
[----:B------:R-:W-:Y:S06]  /*4ce0*/  IMAD.U32 R6, RZ, RZ, UR5 ;  /* 0x00000005ff067e24 */ /* 0x000fec000f8e00ff */
[----:B------:R-:W-:Y:S01]  /*4cf0*/  IMAD.U32 R7, RZ, RZ, UR4 ;  /* 0x00000004ff077e24 */ /* 0x000fe2000f8e00ff */
[----:B------:R-:W-:Y:S04]  /*4d00*/  @!P1 R2UR UR4, R6 ;  /* 0x00000000060492ca */ /* 0x000fe800000e0000 */
[----:B------:R-:W-:Y:S11]  /*4d10*/  @!P1 R2UR UR5, R7 ;  /* 0x00000000070592ca */ /* 0x000ff600000e0000 */
[----:B------:R-:W-:Y:S02]  /*4d20*/  @!UPT UIADD3 URZ, UPT, UPT, URZ, URZ, URZ ;  /* 0x000000fffffff290 */ /* 0x000fe4000fffe0ff */
[----:B------:R2:W-:Y:S01]  /*4d30*/  @!UP0 UTMALDG.3D [UR32], [UR4], desc[UR6] ;  /* 0x00000620040085b4 */ /* 0x0005e20008011000 */
[----:B------:R3:W-:Y:S01]  /*4d40*/  @!P1 SYNCS.ARRIVE.TRANS64.RED.A0TR RZ, [UR21+0xa0], R0 ;  /* 0x0000a000ffff99a7 */ /* 0x0007e20008300415 */
[----:B--2---:R-:W-:Y:S09]  /*4d50*/  UPRMT UR4, UR45, 0x654, UR33 ;  /* 0x000006542d047896 */ /* 0x004ff20008000021 */
[----:B------:R-:W-:Y:S01]  /*4d60*/  SYNCS.ARRIVE.TRANS64.RED.A1T0 RZ, [UR4], RZ ;  /* 0x000000ffffff79a7 */ /* 0x000fe20008100404 */
[----:B------:R-:W2:Y:S02]  /*4d70*/  SYNCS.PHASECHK.TRANS64.TRYWAIT P0, [UR21+0xc8], R4 ;  /* 0x0000c804ff0075a7 */ /* 0x000ea40008001115 */
[----:B--23--:R-:W-:Y:S05]  /*4d80*/  @!P0 BRA `(.L_x_89) ;  /* 0x0000005400e08947 */ /* 0x00cfea0003800000 */
.L_x_183:
[----:B------:R-:W-:Y:S01]  /*4d90*/  @!P1 IADD3 R2, P0, PT, R12, 0x580, RZ ;  /* 0x000005800c029810 */ /* 0x000fe20007f1e0ff */
[----:B------:R-:W-:Y:S01]  /*4da0*/  VOTEU.ALL UP0, P1 ;  /* 0x0000000000ff7886 */ /* 0x000fe20000800000 */
[----:B------:R-:W-:Y:S01]  /*4db0*/  UMOV UR6, 0x0 ;  /* 0x0000000000067882 */ /* 0x000fe20000000000 */
[----:B------:R-:W-:Y:S01]  /*4dc0*/  UMOV UR7, 0x10000000 ;  /* 0x1000000000077882 */ /* 0x000fe20000000000 */
[----:B------:R-:W-:Y:S01]  /*4dd0*/  @!P1 R2UR UR5, R2 ;  /* 0x00000000020592ca */ /* 0x000fe200000e0000 */
[----:B--2---:R-:W-:Y:S01]  /*4de0*/  @!P1 IMAD.X R0, RZ, RZ, R13, P0 ;  /* 0x000000ffff009224 */ /* 0x004fe200000e060d */
[----:B------:R-:W-:Y:S02]  /*4df0*/  @!UP0 UIADD3 UR26, UPT, UPT, UR34, 0x40, URZ ;  /* 0x00000040221a8890 */ /* 0x000fe4000fffe0ff */
[----:B------:R-:W-:Y:S02]  /*4e00*/  @!UP0 UIADD3 UR24, UPT, UPT, UR21, 0x1200, URZ ;  /* 0x0000120015188890 */ /* 0x000fe4000fffe0ff */
[----:B------:R-:W-:Y:S01]  /*4e10*/  @!P1 R2UR UR4, R0 ;  /* 0x00000000000492ca */ /* 0x000fe200000e0000 */
[----:B------:R-:W-:Y:S01]  /*4e20*/  VOTEU.ALL UP0, P1 ;  /* 0x0000000000ff7886 */ /* 0x000fe20000800000 */
[----:B------:R-:W-:Y:S01]  /*4e30*/  UMOV UR27, UR35 ;  /* 0x00000023001b7c82 */ /* 0x000fe20008000000 */
[----:B------:R-:W-:Y:S01]  /*4e40*/  UMOV UR28, UR36 ;  /* 0x00000024001c7c82 */ /* 0x000fe20008000000 */
[----:B------:R-:W-:Y:S03]  /*4e50*/  @!P1 IMAD.MOV.U32 R0, RZ, RZ, 0x1000 ;  /* 0x00001000ff009424 */ /* 0x000fe600078e00ff */
        /* <DEDUP_REMOVED lines=11> */
.L_x_185:
[----:B------:R-:W-:Y:S01]  /*4f10*/  @!P1 IADD3 R2, P0, PT, R12, 0x580, RZ ;  /* 0x000005800c029810 */ /* 0x000fe20007f1e0ff */
[----:B------:R-:W-:Y:S01]  /*4f20*/  VOTEU.ALL UP0, P1 ;  /* 0x0000000000ff7886 */ /* 0x000fe20000800000 */
[----:B------:R-:W-:Y:S01]  /*4f30*/  UMOV UR6, 0x0 ;  /* 0x0000000000067882 */ /* 0x000fe20000000000 */
[----:B------:R-:W-:Y:S01]  /*4f40*/  UMOV UR7, 0x10000000 ;  /* 0x1000000000077882 */ /* 0x000fe20000000000 */
[----:B------:R-:W-:Y:S01]  /*4f50*/  @!P1 R2UR UR5, R2 ;  /* 0x00000000020592ca */ /* 0x000fe200000e0000 */
[----:B--2---:R-:W-:Y:S01]  /*4f60*/  @!P1 IMAD.X R0, RZ, RZ, R13, P0 ;  /* 0x000000ffff009224 */ /* 0x004fe200000e060d */
[----:B------:R-:W-:Y:S01]  /*4f70*/  @!UP0 UIADD3 UR18, UPT, UPT, UR34, 0x80, URZ ;  /* 0x0000008022128890 */ /* 0x000fe2000fffe0ff */
[----:B------:R-:W-:Y:S01]  /*4f80*/  VIADD R10, R10, 0x1 ;  /* 0x000000010a0a7836 */ /* 0x000fe20000000000 */
        /* <DEDUP_REMOVED lines=17> */
.L_x_187:
[----:B------:R-:W-:Y:S01]  /*50a0*/  @!P1 IADD3 R2, P0, PT, R12, 0x580, RZ ;  /* 0x000005800c029810 */ /* 0x000fe20007f1e0ff */
[----:B------:R-:W-:Y:S01]  /*50b0*/  VOTEU.ALL UP0, P1 ;  /* 0x0000000000ff7886 */ /* 0x000fe20000800000 */
[----:B------:R-:W-:Y:S01]  /*50c0*/  UMOV UR6, 0x0 ;  /* 0x0000000000067882 */ /* 0x000fe20000000000 */
[----:B------:R-:W-:Y:S01]  /*50d0*/  UMOV UR7, 0x10000000 ;  /* 0x1000000000077882 */ /* 0x000fe20000000000 */
[----:B------:R-:W-:Y:S01]  /*50e0*/  @!P1 R2UR UR5, R2 ;  /* 0x00000000020592ca */ /* 0x000fe200000e0000 */
[----:B--2---:R-:W-:Y:S01]  /*50f0*/  @!P1 IMAD.X R0, RZ, RZ, R13, P0 ;  /* 0x000000ffff009224 */ /* 0x004fe200000e060d */
[----:B------:R-:W-:Y:S01]  /*5100*/  @!UP0 UIADD3 UR10, UPT, UPT, UR34, 0xc0, URZ ;  /* 0x000000c0220a8890 */ /* 0x000fe2000fffe0ff */
[----:B------:R-:W-:Y:S01]  /*5110*/  R2UR UR18, R76 ;  /* 0x000000004c1272ca */ /* 0x000fe200000e0000 */
[----:B------:R-:W-:Y:S01]  /*5120*/  @!UP0 UIADD3 UR8, UPT, UPT, UR21, 0x3200, URZ ;  /* 0x0000320015088890 */ /* 0x000fe2000fffe0ff */
[----:B------:R-:W-:Y:S01]  /*5130*/  R2UR UR16, R77 ;  /* 0x000000004d1072ca */ /* 0x000fe200000e0000 */
[----:B------:R-:W-:Y:S01]  /*5140*/  @!UP0 UIADD3 UR9, UPT, UPT, UR21, 0xb8, URZ ;  /* 0x000000b815098890 */ /* 0x000fe2000fffe0ff */
[----:B------:R-:W-:Y:S01]  /*5150*/  @!P1 R2UR UR4, R0 ;  /* 0x00000000000492ca */ /* 0x000fe200000e0000 */
[----:B------:R-:W-:Y:S01]  /*5160*/  VOTEU.ALL UP0, P1 ;  /* 0x0000000000ff7886 */ /* 0x000fe20000800000 */
[----:B------:R-:W-:Y:S01]  /*5170*/  UMOV UR11, UR35 ;  /* 0x00000023000b7c82 */ /* 0x000fe20008000000 */
[----:B------:R-:W-:Y:S01]  /*5180*/  UMOV UR12, UR36 ;  /* 0x00000024000c7c82 */ /* 0x000fe20008000000 */
[C---:B------:R-:W-:Y:S01]  /*5190*/  ISETP.NE.AND P0, PT, R10.reuse, 0x2, PT ;  /* 0x000000020a00780c */ /* 0x040fe20003f05270 */
[----:B------:R-:W-:Y:S01]  /*51a0*/  UMOV UR36, UR29 ;  /* 0x0000001d00247c82 */ /* 0x000fe20008000000 */
[----:B------:R-:W-:Y:S01]  /*51b0*/  IMAD.U32 R4, RZ, RZ, UR5 ;  /* 0x00000005ff047e24 */ /* 0x000fe2000f8e00ff */
[----:B------:R-:W-:Y:S01]  /*51c0*/  LOP3.LUT R11, R11, 0x1, RZ, 0x3c, !PT ;  /* 0x000000010b0b7812 */ /* 0x000fe200078e3cff */
[----:B------:R-:W-:Y:S01]  /*51d0*/  UPLOP3.LUT UP4, UPT, UPT, UPT, UPT, 0x80, 0x8 ;  /* 0x000000000008789c */ /* 0x000fe20003f8f070 */
[----:B------:R-:W-:Y:S01]  /*51e0*/  SEL R0, RZ, 0x1, P0 ;  /* 0x00000001ff007807 */ /* 0x000fe20000000000 */
[----:B------:R-:W-:Y:S01]  /*51f0*/  UIADD3 UR31, UPT, UPT, UR13, UR18, URZ ;  /* 0x000000120d1f7290 */ /* 0x000fe2000fffe0ff */
[----:B------:R-:W-:Y:S01]  /*5200*/  SEL R10, R10, RZ, P0 ;  /* 0x000000ff0a0a7207 */ /* 0x000fe20000000000 */
[----:B------:R-:W-:Y:S01]  /*5210*/  UIADD3 UR30, UPT, UPT, UR14, UR16, URZ ;  /* 0x000000100e1e7290 */ /* 0x000fe2000fffe0ff */
[----:B------:R-:W-:Y:S01]  /*5220*/  IMAD.U32 R5, RZ, RZ, UR4 ;  /* 0x00000004ff057e24 */ /* 0x000fe2000f8e00ff */
[----:B------:R-:W-:Y:S02]  /*5230*/  @!P1 R2UR UR4, R4 ;  /* 0x00000000040492ca */ /* 0x000fe400000e0000 */
[----:B------:R-:W-:Y:S02]  /*5240*/  LOP3.LUT R9, R9, R0, RZ, 0x3c, !PT ;  /* 0x0000000009097212 */ /* 0x000fe400078e3cff */
[----:B------:R-:W-:Y:S11]  /*5250*/  @!P1 R2UR UR5, R5 ;  /* 0x00000000050592ca */ /* 0x000ff600000e0000 */
[----:B------:R-:W-:Y:S02]  /*5260*/  @!UPT UIADD3 URZ, UPT, UPT, URZ, URZ, URZ ;  /* 0x000000fffffff290 */ /* 0x000fe4000fffe0ff */
[----:B------:R2:W-:Y:S01]  /*5270*/  @!UP0 UTMALDG.3D [UR8], [UR4], desc[UR6] ;  /* 0x00000608040085b4 */ /* 0x0005e20008011000 */
[----:B------:R2:W-:Y:S01]  /*5280*/  @!P1 SYNCS.ARRIVE.TRANS64.RED.A0TR RZ, [UR21+0xb8], R3 ;  /* 0x0000b803ffff99a7 */ /* 0x0005e20008300415 */
[----:B------:R-:W-:Y:S01]  /*5290*/  SYNCS.ARRIVE.TRANS64.RED.A1T0 RZ, [UR43], RZ ;  /* 0x000000ffffff79a7 */ /* 0x000fe2000810042b */
[----:B------:R-:W-:Y:S05]  /*52a0*/  BRA.U UP2, `(.L_x_92) ;  /* 0xfffffff1024c7547 */ /* 0x000fea000b83ffff */
[----:B------:R-:W-:-:S04]  /*52b0*/  SHF.L.U32 R2, R11, 0x1f, RZ ;  /* 0x0000001f0b027819 */ /* 0x000fc800000006ff */
[----:B------:R-:W3:Y:S02]  /*52c0*/  SYNCS.PHASECHK.TRANS64.TRYWAIT P0, [UR21+0xc0], R2 ;  /* 0x0000c002ff0075a7 */ /* 0x000ee40008001115 */
[----:B---3--:R-:W-:Y:S05]  /*52d0*/  @!P0 BRA `(.L_x_93) ;  /* 0x0000005000d48947 */ /* 0x008fea0003800000 */
.L_x_189:
[----:B------:R-:W4:Y:S02]  /*52e0*/  SYNCS.PHASECHK.TRANS64.TRYWAIT P0, [UR21+0xc8], R2 ;  /* 0x0000c802ff0075a7 */ /* 0x000f240008001115 */
[----:B----4-:R-:W-:Y:S05]  /*52f0*/  @!P0 BRA `(.L_x_94) ;  /* 0x0000005000e48947 */ /* 0x010fea0003800000 */
.L_x_191:
[----:B------:R-:W4:Y:S02]  /*5300*/  SYNCS.PHASECHK.TRANS64.TRYWAIT P0, [UR21+0xd0], R2 ;  /* 0x0000d002ff0075a7 */ /* 0x000f240008001115 */
[----:B----4-:R-:W-:Y:S05]  /*5310*/  @!P0 BRA `(.L_x_95) ;  /* 0x0000005000f48947 */ /* 0x010fea0003800000 */
.L_x_193:
[----:B---3--:R-:W-:-:S07]  /*5320*/  MOV R0, UR21 ;  /* 0x0000001500007c02 */ /* 0x008fce0008000f00 */
.L_x_96:
[----:B---3--:R-:W-:-:S04]  /*5330*/  SHF.L.U32 R2, R11, 0x1f, RZ ;  /* 0x0000001f0b027819 */ /* 0x008fc800000006ff */
[----:B------:R3:W4:Y:S03]  /*5340*/  SYNCS.PHASECHK.TRANS64.TRYWAIT P0, [R0+URZ+0xd8], R2 ;  /* 0x0000d802000075a7 */ /* 0x00072600080011ff */
[----:B----4-:R-:W-:Y:S05]  /*5350*/  @!P0 NANOSLEEP.SYNCS 0x989680 ;  /* 0x009896800000895d */ /* 0x010fea0003900000 */
[----:B------:R-:W4:Y:S02]  /*5360*/  @!P0 SYNCS.PHASECHK.TRANS64 P0, [R0+URZ+0xd8], R2 ;  /* 0x0000d802000085a7 */ /* 0x000f2400080010ff */
[----:B-12-4-:R-:W-:Y:S05]  /*5370*/  @P0 EXIT ;  /* 0x000000000000094d */ /* 0x016fea0003800000 */
[----:B------:R-:W-:Y:S05]  /*5380*/  BRA `(.L_x_96) ;  /* 0xfffffffc00e87947 */ /* 0x000fea000383ffff */
.L_x_81:
[----:B------:R-:W-:-:S06]  /*5390*/  UISETP.GE.AND UP0, UPT, UR18, 0x4, UPT ;  /* 0x000000041200788c */ /* 0x000fcc000bf06270 */
[----:B------:R-:W-:-:S13]  /*53a0*/  PLOP3.LUT P0, PT, PT, PT, UP0, 0x80, 0x8 ;  /* 0x000000000008781c */ /* 0x000fda0003f0f008 */
[----:B-1----:R-:W-:Y:S05]  /*53b0*/  @!P0 EXIT ;  /* 0x000000000000894d */ /* 0x002fea0003800000 */
[----:B------:R-:W-:Y:S01]  /*53c0*/  BAR.SYNC.DEFER_BLOCKING 0x6, 0xa0 ;  /* 0x0182800000007b1d */ /* 0x000fe20000010000 */
[C---:B------:R-:W-:Y:S01]  /*53d0*/  IMAD.SHL.U32 R7, R85.reuse, 0x40, RZ ;  /* 0x0000004055077824 */ /* 0x040fe200078e00ff */
[C---:B------:R-:W-:Y:S01]  /*53e0*/  LOP3.LUT R87, R85.reuse, 0x60, RZ, 0xc0, !PT ;  /* 0x0000006055577812 */ /* 0x040fe200078ec0ff */
[C---:B------:R-:W-:Y:S02]  /*53f0*/  IMAD.SHL.U32 R4, R85.reuse, 0x20, RZ ;  /* 0x0000002055047824 */ /* 0x040fe400078e00ff */
[----:B------:R-:W-:Y:S02]  /*5400*/  HFMA2 R36, -RZ, RZ, 0, 0 ;  /* 0x00000000ff247431 */ /* 0x000fe400000001ff */
[----:B------:R-:W-:Y:S01]  /*5410*/  IMAD.SHL.U32 R5, R85, 0x8, RZ ;  /* 0x0000000855057824 */ /* 0x000fe200078e00ff */
[----:B------:R-:W-:Y:S01]  /*5420*/  UMOV UR44, 0x400 ;  /* 0x00000400002c7882 */ /* 0x000fe20000000000 */
[----:B------:R-:W1:Y:S01]  /*5430*/  LDC.64 R72, c[0x0][0x8b0] ;  /* 0x00022c00ff487b82 */ /* 0x000e620000000a00 */
[----:B------:R-:W-:Y:S01]  /*5440*/  ULEA UR44, UR45, UR44, 0x18 ;  /* 0x0000002c2d2c7291 */ /* 0x000fe2000f8ec0ff */
[----:B------:R-:W-:Y:S01]  /*5450*/  LOP3.LUT R6, R7, 0x180, RZ, 0xc0, !PT ;  /* 0x0000018007067812 */ /* 0x000fe200078ec0ff */
[C---:B------:R-:W-:Y:S01]  /*5460*/  IMAD.U32 R37, R85.reuse, 0x10000, RZ ;  /* 0x0001000055257824 */ /* 0x040fe200078e00ff */
[----:B------:R-:W-:Y:S01]  /*5470*/  LOP3.LUT R4, R4, 0xc00, RZ, 0xc0, !PT ;  /* 0x00000c0004047812 */ /* 0x000fe200078ec0ff */
[----:B------:R-:W-:Y:S01]  /*5480*/  UIADD3 UR4, UPT, UPT, UR44, 0x4200, URZ ;  /* 0x000042002c047890 */ /* 0x000fe2000fffe0ff */
[----:B------:R-:W-:Y:S01]  /*5490*/  LOP3.LUT R5, R6, 0x30, R5, 0xf8, !PT ;  /* 0x0000003006057812 */ /* 0x000fe200078ef805 */
[----:B------:R-:W-:Y:S01]  /*54a0*/  IMAD.SHL.U32 R6, R85, 0x2, RZ ;  /* 0x0000000255067824 */ /* 0x000fe200078e00ff */
[----:B------:R-:W2:Y:S01]  /*54b0*/  LDC.64 R70, c[0x0][0x8a8] ;  /* 0x00022a00ff467b82 */ /* 0x000ea20000000a00 */
[----:B------:R-:W-:Y:S01]  /*54c0*/  LOP3.LUT R4, R4, 0x40, R7, 0xf8, !PT ;  /* 0x0000004004047812 */ /* 0x000fe200078ef807 */
[----:B------:R-:W-:Y:S01]  /*54d0*/  UIADD3 UR5, UPT, UPT, UR44, 0x200, URZ ;  /* 0x000002002c057890 */ /* 0x000fe2000fffe0ff */
[----:B------:R-:W-:Y:S01]  /*54e0*/  LOP3.LUT R37, R37, 0x600000, RZ, 0xc0, !PT ;  /* 0x0060000025257812 */ /* 0x000fe200078ec0ff */
[----:B------:R-:W-:Y:S01]  /*54f0*/  IMAD.MOV.U32 R84, RZ, RZ, RZ ;  /* 0x000000ffff547224 */ /* 0x000fe200078e00ff */
[----:B------:R-:W-:Y:S01]  /*5500*/  LOP3.LUT R85, R85, 0x2, RZ, 0xc0, !PT ;  /* 0x0000000255557812 */ /* 0x000fe200078ec0ff */
[----:B------:R-:W-:Y:S01]  /*5510*/  IMAD.MOV.U32 R79, RZ, RZ, RZ ;  /* 0x000000ffff4f7224 */ /* 0x000fe200078e00ff */
[----:B------:R-:W-:-:S02]  /*5520*/  LOP3.LUT R5, R5, 0x20, R6, 0x78, !PT ;  /* 0x0000002005057812 */ /* 0x000fc400078e7806 */
[----:B------:R-:W-:Y:S01]  /*5530*/  CS2R R82, SRZ ;  /* 0x0000000000527805 */ /* 0x000fe2000001ff00 */
[----:B------:R-:W3:Y:S01]  /*5540*/  LDS R0, [UR44+0x1a0] ;  /* 0x0001a02cff007984 */ /* 0x000ee20008000800 */
[----:B------:R-:W-:Y:S01]  /*5550*/  LOP3.LUT R4, R4, 0x200, R7, 0xf8, !PT ;  /* 0x0000020004047812 */ /* 0x000fe200078ef807 */
[----:B------:R-:W-:Y:S01]  /*5560*/  IMAD.U32 R88, RZ, RZ, UR5 ;  /* 0x00000005ff587e24 */ /* 0x000fe2000f8e00ff */
[----:B------:R-:W-:Y:S01]  /*5570*/  MOV R81, RZ ;  /* 0x000000ff00517202 */ /* 0x000fe20000000f00 */
[----:B------:R-:W-:Y:S01]  /*5580*/  IMAD.MOV R80, RZ, RZ, -R85 ;  /* 0x000000ffff507224 */ /* 0x000fe200078e0a55 */
[----:B------:R-:W-:Y:S01]  /*5590*/  LOP3.LUT R69, R4, R5, RZ, 0xfc, !PT ;  /* 0x0000000504457212 */ /* 0x000fe200078efcff */
[----:B------:R-:W-:Y:S01]  /*55a0*/  IMAD.U32 R86, RZ, RZ, UR4 ;  /* 0x00000004ff567e24 */ /* 0x000fe2000f8e00ff */
[----:B------:R-:W4:Y:S01]  /*55b0*/  LDCU UR58, c[0x0][0x370] ;  /* 0x00006e00ff3a77ac */ /* 0x000f220008000800 */
[----:B------:R-:W1:Y:S01]  /*55c0*/  LDCU.64 UR62, c[0x0][0x348] ;  /* 0x00006900ff3e77ac */ /* 0x000e620008000a00 */
[----:B------:R-:W1:Y:S01]  /*55d0*/  LDCU UR43, c[0x0][0xb0c] ;  /* 0x00016180ff2b77ac */ /* 0x000e620008000800 */
[----:B------:R-:W1:Y:S01]  /*55e0*/  LDCU UR39, c[0x0][0xb30] ;  /* 0x00016600ff2777ac */ /* 0x000e620008000800 */
[----:B------:R-:W1:Y:S01]  /*55f0*/  LDCU.64 UR56, c[0x0][0x888] ;  /* 0x00011100ff3877ac */ /* 0x000e620008000a00 */
[----:B------:R-:W1:Y:S01]  /*5600*/  LDCU.64 UR40, c[0x0][0xb28] ;  /* 0x00016500ff2877ac */ /* 0x000e620008000a00 */
[----:B------:R-:W1:Y:S01]  /*5610*/  LDCU.64 UR60, c[0x0][0x890] ;  /* 0x00011200ff3c77ac */ /* 0x000e620008000a00 */
[----:B------:R-:W1:Y:S01]  /*5620*/  LDCU.128 UR52, c[0x0][0xb10] ;  /* 0x00016200ff3477ac */ /* 0x000e620008000c00 */
[----:B------:R-:W1:Y:S02]  /*5630*/  LDCU UR47, c[0x0][0x374] ;  /* 0x00006e80ff2f77ac */ /* 0x000e640008000800 */
[----:B-1234-:R-:W-:-:S07]  /*5640*/  IMAD.IADD R37, R0, 0x1, R37 ;  /* 0x0000000100257824 */ /* 0x01efce00078e0225 */
.L_x_138:
[----:B------:R-:W-:Y:S02]  /*5650*/  LEA R3, R79, UR44, 0x3 ;  /* 0x0000002c4f037c11 */ /* 0x000fe4000f8e18ff */
[----:B------:R-:W-:Y:S02]  /*5660*/  SHF.L.U32 R0, R83, 0x1f, RZ ;  /* 0x0000001f53007819 */ /* 0x000fe400000006ff */
[----:B-1----:R-:W-:Y:S02]  /*5670*/  LEA R4, R79, UR44, 0x4 ;  /* 0x0000002c4f047c11 */ /* 0x002fe4000f8e20ff */
[----:B------:R-:W1:Y:S02]  /*5680*/  SYNCS.PHASECHK.TRANS64.TRYWAIT P0, [R3+URZ+0xf0], R0 ;  /* 0x0000f000030075a7 */ /* 0x000e6400080011ff */
[----:B-1----:R-:W-:Y:S05]  /*5690*/  @!P0 BRA `(.L_x_97) ;  /* 0x00000050002c8947 */ /* 0x002fea0003800000 */
.L_x_194:
        /* <DEDUP_REMOVED lines=8> */
[----:B--2---:R-:W-:Y:S11]  /*5720*/  LOP3.LUT P0, RZ, R6, 0x1, RZ, 0xc0, !PT ;  /* 0x0000000106ff7812 */ /* 0x004ff6000780c0ff */
[----:B------:R-:W-:Y:S02]  /*5730*/  @!UPT UIADD3 URZ, UPT, UPT, URZ, URZ, URZ ;  /* 0x000000fffffff290 */ /* 0x000fe4000fffe0ff */
[----:B---3--:R-:W-:Y:S01]  /*5740*/  VOTEU.ANY UP1, P0 ;  /* 0x0000000000ff7886 */ /* 0x008fe20000020100 */
[----:B------:R-:W-:Y:S01]  /*5750*/  PLOP3.LUT P0, PT, PT, PT, UP1, 0x80, 0x8 ;  /* 0x000000000008781c */ /* 0x000fe20003f0f018 */
[----:B------:R-:W-:Y:S11]  /*5760*/  UP2UR UR46, UPR, URZ, 0x2 ;  /* 0x00000002ff2e7883 */ /* 0x000ff60008000000 */
[----:B------:R-:W-:Y:S01]  /*5770*/  @!UPT UIADD3 URZ, UPT, UPT, URZ, URZ, URZ ;  /* 0x000000fffffff290 */ /* 0x000fe2000fffe0ff */
[----:B-1----:R-:W-:Y:S02]  /*5780*/  @P0 SHF.R.U32.HI R0, RZ, 0x10, R5 ;  /* 0x00000010ff000819 */ /* 0x002fe40000011605 */
        /* <DEDUP_REMOVED lines=12> */
[----:B------:R-:W2:Y:S01]  /*5850*/  LDCU UR12, c[0x0][0xb20] ;  /* 0x00016400ff0c77ac */ /* 0x000ea20008000800 */
[----:B------:R-:W-:Y:S02]  /*5860*/  UIMAD.WIDE.U32 UR4, UR47, UR55, URZ ;  /* 0x000000372f0472a5 */ /* 0x000fe4000f8e00ff */
[----:B------:R-:W-:Y:S02]  /*5870*/  UIMAD.WIDE.U32 UR6, UR58, UR52, URZ ;  /* 0x000000343a0672a5 */ /* 0x000fe4000f8e00ff */
[----:B------:R-:W-:Y:S02]  /*5880*/  UISETP.NE.AND UP0, UPT, UR54, 0x1, UPT ;  /* 0x000000013600788c */ /* 0x000fe4000bf05270 */
[----:B------:R-:W-:Y:S02]  /*5890*/  UIMAD.WIDE.U32 UR8, UR37, UR55, URZ ;  /* 0x00000037250872a5 */ /* 0x000fe4000f8e00ff */
[----:B------:R-:W-:Y:S02]  /*58a0*/  UIMAD.WIDE.U32 UR10, UR38, UR52, URZ ;  /* 0x00000034260a72a5 */ /* 0x000fe4000f8e00ff */
[----:B------:R-:W-:Y:S02]  /*58b0*/  UISETP.NE.AND UP1, UPT, UR43, 0x1, UPT ;  /* 0x000000012b00788c */ /* 0x000fe4000bf25270 */
[----:B------:R-:W-:Y:S01]  /*58c0*/  UISETP.NE.AND UP2, UPT, UR42, 0x1, UPT ;  /* 0x000000012a00788c */ /* 0x000fe2000bf45270 */
[----:B------:R-:W-:Y:S02]  /*58d0*/  UMOV UR4, UR5 ;  /* 0x0000000500047c82 */ /* 0x000fe40008000000 */
[----:B--2---:R-:W-:Y:S03]  /*58e0*/  USHF.R.U32.HI UR5, URZ, UR12, UR4 ;  /* 0x0000000cff057299 */ /* 0x004fe60008011604 */
[----:B------:R-:W-:Y:S02]  /*58f0*/  UMOV UR4, UR7 ;  /* 0x0000000700047c82 */ /* 0x000fe40008000000 */
[----:B------:R-:W-:Y:S02]  /*5900*/  USHF.R.U32.HI UR7, URZ, UR53, UR4 ;  /* 0x00000035ff077299 */ /* 0x000fe40008011604 */
[----:B------:R-:W-:Y:S02]  /*5910*/  USEL UR4, UR47, UR5, !UP0 ;  /* 0x000000052f047287 */ /* 0x000fe4000c000000 */
[----:B------:R-:W-:Y:S01]  /*5920*/  USEL UR7, UR58, UR7, !UP1 ;  /* 0x000000073a077287 */ /* 0x000fe2000c800000 */
[----:B------:R-:W-:Y:S01]  /*5930*/  UMOV UR5, UR9 ;  /* 0x0000000900057c82 */ /* 0x000fe20008000000 */
[----:B------:R-:W-:Y:S02]  /*5940*/  UIMAD.WIDE.U32 UR8, UR4, UR40, URZ ;  /* 0x00000028040872a5 */ /* 0x000fe4000f8e00ff */
[----:B------:R-:W-:Y:S03]  /*5950*/  USHF.R.U32.HI UR6, URZ, UR12, UR5 ;  /* 0x0000000cff067299 */ /* 0x000fe60008011605 */
[----:B------:R-:W-:Y:S01]  /*5960*/  UMOV UR5, UR11 ;  /* 0x0000000b00057c82 */ /* 0x000fe20008000000 */
[----:B------:R-:W-:Y:S02]  /*5970*/  UIMAD.WIDE.U32 UR10, UR7, UR40, URZ ;  /* 0x00000028070a72a5 */ /* 0x000fe4000f8e00ff */
[----:B------:R-:W-:Y:S02]  /*5980*/  USHF.R.U32.HI UR12, URZ, UR53, UR5 ;  /* 0x00000035ff0c7299 */ /* 0x000fe40008011605 */
[----:B------:R-:W-:Y:S01]  /*5990*/  USEL UR6, UR37, UR6, !UP0 ;  /* 0x0000000625067287 */ /* 0x000fe2000c000000 */
[----:B------:R-:W-:Y:S02]  /*59a0*/  UMOV UR5, UR9 ;  /* 0x0000000900057c82 */ /* 0x000fe40008000000 */
[----:B------:R-:W-:Y:S01]  /*59b0*/  UMOV UR10, UR11 ;  /* 0x0000000b000a7c82 */ /* 0x000fe20008000000 */
[----:B------:R-:W-:Y:S02]  /*59c0*/  @UP2 USHF.R.U32.HI UR4, URZ, UR41, UR5 ;  /* 0x00000029ff042299 */ /* 0x000fe40008011605 */
[----:B------:R-:W-:Y:S02]  /*59d0*/  @UP2 USHF.R.U32.HI UR7, URZ, UR41, UR10 ;  /* 0x00000029ff072299 */ /* 0x000fe4000801160a */
[----:B------:R-:W-:Y:S02]  /*59e0*/  UIMAD UR4, UR42, UR4, URZ ;  /* 0x000000042a0472a4 */ /* 0x000fe4000f8e02ff */
[----:B------:R-:W-:Y:S02]  /*59f0*/  UIMAD.WIDE.U32 UR10, UR6, UR40, URZ ;  /* 0x00000028060a72a5 */ /* 0x000fe4000f8e00ff */
[----:B------:R-:W-:Y:S02]  /*5a00*/  USEL UR5, UR38, UR12, !UP1 ;  /* 0x0000000c26057287 */ /* 0x000fe4000c800000 */
[----:B------:R-:W-:Y:S02]  /*5a10*/  UIMAD UR8, UR42, UR7, URZ ;  /* 0x000000072a0872a4 */ /* 0x000fe4000f8e02ff */
[----:B------:R-:W-:Y:S03]  /*5a20*/  UISETP.GE.AND UP0, UPT, UR6, UR4, UPT ;  /* 0x000000040600728c */ /* 0x000fe6000bf06270 */
[----:B------:R-:W-:Y:S01]  /*5a30*/  UMOV UR4, UR11 ;  /* 0x0000000b00047c82 */ /* 0x000fe20008000000 */
[----:B------:R-:W-:Y:S02]  /*5a40*/  UISETP.GE.OR UP0, UPT, UR5, UR8, UP0 ;  /* 0x000000080500728c */ /* 0x000fe40008706670 */
[----:B------:R-:W-:Y:S02]  /*5a50*/  USHF.R.U32.HI UR4, URZ, UR41, UR4 ;  /* 0x00000029ff047299 */ /* 0x000fe40008011604 */
[----:B------:R-:W-:Y:S02]  /*5a60*/  UIMAD.WIDE.U32 UR8, UR5, UR40, URZ ;  /* 0x00000028050872a5 */ /* 0x000fe4000f8e00ff */
[----:B------:R-:W-:Y:S02]  /*5a70*/  USEL UR11, UR6, UR4, !UP2 ;  /* 0x00000004060b7287 */ /* 0x000fe4000d000000 */
[----:B------:R-:W-:Y:S02]  /*5a80*/  UIADD3 UR8, UPT, UPT, -UR5, URZ, URZ ;  /* 0x000000ff05087290 */ /* 0x000fe4000fffe1ff */
[----:B------:R-:W-:Y:S01]  /*5a90*/  UIADD3 UR10, UPT, UPT, -UR11, URZ, URZ ;  /* 0x000000ff0b0a7290 */ /* 0x000fe2000fffe1ff */
[----:B------:R-:W-:Y:S01]  /*5aa0*/  @!UP0 UMOV UR4, UR9 ;  /* 0x0000000900048c82 */ /* 0x000fe20008000000 */
[----:B------:R-:W-:Y:S02]  /*5ab0*/  UIADD3 UR9, UPT, UPT, -UR6, URZ, URZ ;  /* 0x000000ff06097290 */ /* 0x000fe4000fffe1ff */
[----:B------:R-:W-:Y:S02]  /*5ac0*/  @!UP0 USHF.R.U32.HI UR4, URZ, UR41, UR4 ;  /* 0x00000029ff048299 */ /* 0x000fe40008011604 */
[----:B------:R-:W-:Y:S02]  /*5ad0*/  UIMAD UR10, UR42, UR10, UR6 ;  /* 0x0000000a2a0a72a4 */ /* 0x000fe4000f8e0206 */
[----:B------:R-:W-:Y:S04]  /*5ae0*/  @!UP0 USEL UR4, UR5, UR4, !UP2 ;  /* 0x0000000405048287 */ /* 0x000fe8000d000000 */
[----:B------:R-:W-:Y:S02]  /*5af0*/  @!UP0 UIMAD UR10, UR7, UR10, UR4 ;  /* 0x0000000a070a82a4 */ /* 0x000fe4000f8e0204 */
[----:B------:R-:W-:Y:S02]  /*5b00*/  @!UP0 UIADD3 UR11, UPT, UPT, UR11, -UR4, URZ ;  /* 0x800000040b0b8290 */ /* 0x000fe4000fffe0ff */
[----:B------:R-:W-:Y:S02]  /*5b10*/  UIMAD UR7, UR43, UR8, UR38 ;  /* 0x000000082b0772a4 */ /* 0x000fe4000f8e0226 */
[----:B------:R-:W-:Y:S02]  /*5b20*/  @!UP0 UIMAD UR6, UR11, UR42, UR5 ;  /* 0x0000002a0b0682a4 */ /* 0x000fe4000f8e0205 */
[----:B------:R-:W-:Y:S01]  /*5b30*/  UIMAD UR4, UR54, UR9, UR37 ;  /* 0x00000009360472a4 */ /* 0x000fe2000f8e0225 */
[----:B------:R-:W-:Y:S02]  /*5b40*/  @!UP0 UMOV UR5, UR10 ;  /* 0x0000000a00058c82 */ /* 0x000fe40008000000 */
[----:B------:R-:W-:Y:S02]  /*5b50*/  UIMAD UR38, UR5, UR43, UR7 ;  /* 0x0000002b052672a4 */ /* 0x000fe4000f8e0207 */
[----:B------:R-:W-:Y:S11]  /*5b60*/  UIMAD UR37, UR6, UR54, UR4 ;  /* 0x00000036062572a4 */ /* 0x000ff6000f8e0204 */
[----:B------:R-:W-:Y:S01]  /*5b70*/  @!UPT UIADD3 URZ, UPT, UPT, URZ, URZ, URZ ;  /* 0x000000fffffff290 */ /* 0x000fe2000fffe0ff */
.L_x_98:
[----:B------:R-:W-:Y:S01]  /*5b80*/  UISETP.NE.AND UP0, UPT, UR39, 0x1, UPT ;  /* 0x000000012700788c */ /* 0x000fe2000bf05270 */
[----:B------:R-:W-:Y:S01]  /*5b90*/  R2UR UR11, R88 ;  /* 0x00000000580b72ca */ /* 0x000fe200000e0000 */
[----:B------:R-:W-:Y:S01]  /*5ba0*/  USHF.L.U32 UR50, UR30, 0x6, URZ ;  /* 0x000000061e327899 */ /* 0x000fe200080006ff */
[----:B------:R-:W-:Y:S01]  /*5bb0*/  IADD3 R79, PT, PT, R79, 0x1, RZ ;  /* 0x000000014f4f7810 */ /* 0x000fe20007ffe0ff */
[----:B------:R-:W-:Y:S07]  /*5bc0*/  USHF.L.U32 UR49, UR31, 0x8, URZ ;  /* 0x000000081f317899 */ /* 0x000fee00080006ff */
[----:B------:R-:W2:Y:S01]  /*5bd0*/  @!UP0 LDCU.128 UR12, c[0x0][0xb10] ;  /* 0x00016200ff0c87ac */ /* 0x000ea20008000c00 */
[----:B------:R-:W3:Y:S01]  /*5be0*/  @!UP0 LDCU UR5, c[0x0][0xb0c] ;  /* 0x00016180ff0587ac */ /* 0x000ee20008000800 */
[----:B------:R-:W4:Y:S01]  /*5bf0*/  @!UP0 LDCU UR10, c[0x0][0xb20] ;  /* 0x00016400ff0a87ac */ /* 0x000f220008000800 */
[----:B--2---:R-:W-:Y:S02]  /*5c00*/  UIMAD.WIDE.U32 UR8, UR38, UR12, URZ ;  /* 0x0000000c260872a5 */ /* 0x004fe4000f8e00ff */
[----:B------:R-:W-:Y:S02]  /*5c10*/  UIMAD.WIDE.U32 UR6, UR37, UR15, URZ ;  /* 0x0000000f250672a5 */ /* 0x000fe4000f8e00ff */
[----:B------:R-:W-:Y:S03]  /*5c20*/  @!UP0 UISETP.NE.AND UP1, UPT, UR14, 0x1, UPT ;  /* 0x000000010e00888c */ /* 0x000fe6000bf25270 */
[----:B------:R-:W-:Y:S01]  /*5c30*/  @!UP0 UMOV UR4, UR9 ;  /* 0x0000000900048c82 */ /* 0x000fe20008000000 */
[----:B---3--:R-:W-:Y:S02]  /*5c40*/  @!UP0 UISETP.NE.AND UP2, UPT, UR5, 0x1, UPT ;  /* 0x000000010500888c */ /* 0x008fe4000bf45270 */
[----:B------:R-:W-:Y:S01]  /*5c50*/  @!UP0 USHF.R.U32.HI UR4, URZ, UR13, UR4 ;  /* 0x0000000dff048299 */ /* 0x000fe20008011604 */
[----:B------:R-:W-:Y:S02]  /*5c60*/  @!UP0 UMOV UR6, UR7 ;  /* 0x0000000700068c82 */ /* 0x000fe40008000000 */
[----:B----4-:R-:W-:Y:S02]  /*5c70*/  @!UP0 USHF.R.U32.HI UR6, URZ, UR10, UR6 ;  /* 0x0000000aff068299 */ /* 0x010fe40008011606 */
[----:B------:R-:W-:Y:S02]  /*5c80*/  @!UP0 USEL UR7, UR38, UR4, !UP2 ;  /* 0x0000000426078287 */ /* 0x000fe4000d000000 */
[----:B------:R-:W-:Y:S04]  /*5c90*/  @!UP0 USEL UR6, UR37, UR6, !UP1 ;  /* 0x0000000625068287 */ /* 0x000fe8000c800000 */
[----:B------:R-:W-:Y:S02]  /*5ca0*/  @!UP0 UIADD3 UR4, UPT, UPT, -UR7, UR6, URZ ;  /* 0x0000000607048290 */ /* 0x000fe4000fffe1ff */
[----:B------:R-:W-:Y:S02]  /*5cb0*/  @!UP0 UIADD3 UR6, UPT, UPT, UR7, -UR6, URZ ;  /* 0x8000000607068290 */ /* 0x000fe4000fffe0ff */
[----:B------:R-:W-:Y:S02]  /*5cc0*/  @!UP0 UIMAD UR38, UR4, UR5, UR38 ;  /* 0x00000005042682a4 */ /* 0x000fe4000f8e0226 */
[----:B------:R-:W-:Y:S02]  /*5cd0*/  @!UP0 UIMAD UR37, UR6, UR14, UR37 ;  /* 0x0000000e062582a4 */ /* 0x000fe4000f8e0225 */
[----:B------:R-:W-:Y:S09]  /*5ce0*/  ULOP3.LUT UP0, URZ, UR11, 0x1b0, URZ, 0xc0, !UPT ;  /* 0x000001b00bff7892 */ /* 0x000ff2000f80c0ff */
[----:B------:R-:W-:Y:S05]  /*5cf0*/  BRA.U !UP0, `(.L_x_99) ;  /* 0x0000000108407547 */ /* 0x000fea000b800000 */
[----:B------:R-:W2:Y:S01]  /*5d00*/  LDCU.64 UR8, c[0x4][0x88] ;  /* 0x01001100ff0877ac */ /* 0x000ea20008000a00 */
[----:B------:R-:W-:Y:S01]  /*5d10*/  MOV R3, 0x0 ;  /* 0x0000000000037802 */ /* 0x000fe20000000f00 */
[----:B------:R-:W-:Y:S02]  /*5d20*/  HFMA2 R12, -RZ, RZ, 0, 5.9604644775390625e-08 ;  /* 0x00000001ff0c7431 */ /* 0x000fe400000001ff */
[----:B------:R-:W-:Y:S02]  /*5d30*/  IMAD.MOV.U32 R8, RZ, RZ, 0x70 ;  /* 0x00000070ff087424 */ /* 0x000fe400078e00ff */
[----:B------:R-:W-:Y:S01]  /*5d40*/  IMAD.MOV.U32 R13, RZ, RZ, RZ ;  /* 0x000000ffff0d7224 */ /* 0x000fe200078e00ff */
[----:B------:R-:W3:Y:S01]  /*5d50*/  LDCU.64 UR6, c[0x4][0x90] ;  /* 0x01001200ff0677ac */ /* 0x000ee20008000a00 */
[----:B------:R-:W4:Y:S01]  /*5d60*/  LDC.64 R2, c[0x4][R3] ;  /* 0x0100000003027b82 */ /* 0x000f220000000a00 */
[----:B------:R-:W1:Y:S01]  /*5d70*/  LDCU.64 UR4, c[0x4][0x8] ;  /* 0x01000100ff0477ac */ /* 0x000e620008000a00 */
[----:B--2---:R-:W-:Y:S01]  /*5d80*/  MOV R5, UR9 ;  /* 0x0000000900057c02 */ /* 0x004fe20008000f00 */
[----:B------:R-:W-:Y:S01]  /*5d90*/  IMAD.U32 R4, RZ, RZ, UR8 ;  /* 0x00000008ff047e24 */ /* 0x000fe2000f8e00ff */
[----:B---3--:R-:W-:Y:S01]  /*5da0*/  MOV R7, UR7 ;  /* 0x0000000700077c02 */ /* 0x008fe20008000f00 */
[----:B------:R-:W-:Y:S01]  /*5db0*/  IMAD.U32 R6, RZ, RZ, UR6 ;  /* 0x00000006ff067e24 */ /* 0x000fe2000f8e00ff */
[----:B-1----:R-:W-:Y:S01]  /*5dc0*/  MOV R11, UR5 ;  /* 0x00000005000b7c02 */ /* 0x002fe20008000f00 */
[----:B------:R-:W-:Y:S02]  /*5dd0*/  IMAD.U32 R10, RZ, RZ, UR4 ;  /* 0x00000004ff0a7e24 */ /* 0x000fe4000f8e00ff */
[----:B------:R-:W-:Y:S07]  /*5de0*/  LEPC R20, `(.L_x_99) ;  /* 0x000000001014794e */ /* 0x000fee0000000000 */
[----:B----45:R-:W-:Y:S05]  /*5df0*/  CALL.ABS.NOINC R2 ;  /* 0x0000000002007343 */ /* 0x030fea0003c00000 */
.L_x_99:
[----:B------:R-:W-:Y:S01]  /*5e00*/  LOP3.LUT P0, RZ, R86, 0x1b0, RZ, 0xc0, !PT ;  /* 0x000001b056ff7812 */ /* 0x000fe2000780c0ff */
[----:B------:R-:W-:Y:S11]  /*5e10*/  BSSY.RECONVERGENT B6, `(.L_x_100) ;  /* 0x0000013000067945 */ /* 0x000ff60003800200 */
[----:B------:R-:W-:Y:S01]  /*5e20*/  @!UPT UIADD3 URZ, UPT, UPT, URZ, URZ, URZ ;  /* 0x000000fffffff290 */ /* 0x000fe2000fffe0ff */
[----:B------:R-:W-:Y:S05]  /*5e30*/  @!P0 BRA `(.L_x_101) ;  /* 0x0000000000408947 */ /* 0x000fea0003800000 */
        /* <DEDUP_REMOVED lines=16> */
.L_x_101:
[----:B------:R-:W-:Y:S05]  /*5f40*/  BSYNC.RECONVERGENT B6 ;  /* 0x0000000000067941 */ /* 0x000fea0003800200 */
.L_x_100:
[----:B------:R-:W-:Y:S01]  /*5f50*/  R2UR UR4, R78 ;  /* 0x000000004e0472ca */ /* 0x000fe200000e0000 */
[----:B------:R-:W-:Y:S01]  /*5f60*/  UISETP.NE.U32.AND UP0, UPT, UR60, URZ, UPT ;  /* 0x000000ff3c00728c */ /* 0x000fe2000bf05070 */
[----:B------:R-:W-:Y:S02]  /*5f70*/  ISETP.NE.U32.AND P4, PT, R72, RZ, PT ;  /* 0x000000ff4800720c */ /* 0x000fe40003f85070 */
[----:B------:R-:W-:Y:S01]  /*5f80*/  ISETP.NE.U32.AND P2, PT, RZ, UR56, PT ;  /* 0x00000038ff007c0c */ /* 0x000fe2000bf45070 */
[----:B------:R-:W-:Y:S01]  /*5f90*/  UISETP.NE.AND.EX UP1, UPT, UR61, URZ, UPT, UP0 ;  /* 0x000000ff3d00728c */ /* 0x000fe2000bf25300 */
[----:B------:R-:W-:Y:S01]  /*5fa0*/  ISETP.NE.AND.EX P4, PT, R73, RZ, PT, P4 ;  /* 0x000000ff4900720c */ /* 0x000fe20003f85340 */
[----:B------:R-:W-:Y:S01]  /*5fb0*/  UPLOP3.LUT UP0, UPT, UPT, UPT, UPT, 0x40, 0x4 ;  /* 0x000000000004789c */ /* 0x000fe20003f0e870 */
[----:B------:R-:W-:Y:S05]  /*5fc0*/  ISETP.NE.AND.EX P2, PT, RZ, UR57, PT, P2 ;  /* 0x00000039ff007c0c */ /* 0x000fea000bf45320 */
[----:B------:R-:W-:Y:S06]  /*5fd0*/  UISETP.NE.AND UP2, UPT, UR4, URZ, UPT ;  /* 0x000000ff0400728c */ /* 0x000fec000bf45270 */
[----:B------:R-:W-:Y:S05]  /*5fe0*/  PLOP3.LUT P1, PT, PT, PT, UP2, 0x80, 0x8 ;  /* 0x000000000008781c */ /* 0x000fea0003f2f028 */
[----:B------:R-:W-:Y:S06]  /*5ff0*/  @UP2 UPLOP3.LUT UP0, UPT, UPT, UPT, UP1, 0x80, 0x8 ;  /* 0x000000000008289c */ /* 0x000fec0003f0f010 */
[----:B------:R-:W-:Y:S01]  /*6000*/  PLOP3.LUT P0, PT, PT, PT, UP0, 0x80, 0x8 ;  /* 0x000000000008781c */ /* 0x000fe20003f0f008 */
[----:B------:R-:W-:Y:S01]  /*6010*/  @!UPT UIADD3 URZ, UPT, UPT, URZ, URZ, URZ ;  /* 0x000000fffffff290 */ /* 0x000fe2000fffe0ff */
[----:B------:R-:W-:Y:S11]  /*6020*/  BRA.U !UP1, `(.L_x_102) ;  /* 0x00000001093c7547 */ /* 0x000ff6000b800000 */
[----:B------:R-:W-:Y:S01]  /*6030*/  UISETP.NE.U32.AND UP0, UPT, UR56, URZ, UPT ;  /* 0x000000ff3800728c */ /* 0x000fe2000bf05070 */
[----:B-1----:R-:W-:Y:S01]  /*6040*/  HFMA2 R0, -RZ, RZ, 0, 5.9604644775390625e-08 ;  /* 0x00000001ff007431 */ /* 0x002fe200000001ff */
[----:B------:R-:W1:Y:S01]  /*6050*/  LDCU.64 UR8, c[0x0][0x358] ;  /* 0x00006b00ff0877ac */ /* 0x000e620008000a00 */
[----:B------:R-:W-:Y:S01]  /*6060*/  IMAD.MOV.U32 R74, RZ, RZ, 0x1 ;  /* 0x00000001ff4a7424 */ /* 0x000fe200078e00ff */
[----:B------:R-:W-:Y:S06]  /*6070*/  UISETP.NE.AND.EX UP0, UPT, UR57, URZ, UPT, UP0 ;  /* 0x000000ff3900728c */ /* 0x000fec000bf05300 */
[----:B------:R-:W-:Y:S05]  /*6080*/  PLOP3.LUT P3, PT, PT, PT, UP0, 0x80, 0x8 ;  /* 0x000000000008781c */ /* 0x000fea0003f6f008 */
[----:B------:R-:W2:Y:S01]  /*6090*/  @UP0 LDCU.64 UR4, c[0x0][0x888] ;  /* 0x00011100ff0407ac */ /* 0x000ea20008000a00 */
[----:B------:R-:W-:Y:S07]  /*60a0*/  @UP0 UIMAD UR6, UR36, UR60, URZ ;  /* 0x0000003c240602a4 */ /* 0x000fee000f8e02ff */
[----:B------:R-:W-:Y:S01]  /*60b0*/  @!P3 PRMT R74, R0, 0x7610, R74 ;  /* 0x00007610004ab816 */ /* 0x000fe2000000004a */
[----:B--2---:R-:W-:Y:S06]  /*60c0*/  @UP0 UIMAD.WIDE UR4, UR6, 0x4, UR4 ;  /* 0x00000004060408a5 */ /* 0x004fec000f8e0204 */
[----:B-----5:R-:W-:Y:S01]  /*60d0*/  IMAD.U32 R40, RZ, RZ, UR4 ;  /* 0x00000004ff287e24 */ /* 0x020fe2000f8e00ff */
[----:B------:R-:W-:Y:S04]  /*60e0*/  MOV R41, UR5 ;  /* 0x0000000500297c02 */ /* 0x000fe80008000f00 */
[----:B------:R-:W2:Y:S01]  /*60f0*/  @!UP0 LDCU UR4, c[0x0][0x880] ;  /* 0x00011000ff0487ac */ /* 0x000ea20008000800 */
[----:B-1----:R3:W5:Y:S02]  /*6100*/  @P3 LDG.E R40, desc[UR8][R40.64] ;  /* 0x0000000828283981 */ /* 0x002764000c1e1900 */
[----:B--23--:R-:W-:Y:S02]  /*6110*/  @!P3 IMAD.U32 R40, RZ, RZ, UR4 ;  /* 0x00000004ff28be24 */ /* 0x00cfe4000f8e00ff */
.L_x_102:
[----:B------:R-:W-:Y:S05]  /*6120*/  @!P4 BRA `(.L_x_103) ;  /* 0x000000000024c947 */ /* 0x000fea0003800000 */
[----:B------:R-:W-:Y:S01]  /*6130*/  ISETP.NE.U32.AND P3, PT, R70, RZ, PT ;  /* 0x000000ff4600720c */ /* 0x000fe20003f65070 */
[----:B------:R-:W2:Y:S03]  /*6140*/  LDCU.64 UR4, c[0x0][0x358] ;  /* 0x00006b00ff0477ac */ /* 0x000ea60008000a00 */
[----:B------:R-:W-:Y:S11]  /*6150*/  ISETP.NE.AND.EX P3, PT, R71, RZ, PT, P3 ;  /* 0x000000ff4700720c */ /* 0x000ff60003f65330 */
[----:B------:R-:W-:Y:S02]  /*6160*/  @!UPT UIADD3 URZ, UPT, UPT, URZ, URZ, URZ ;  /* 0x000000fffffff290 */ /* 0x000fe4000fffe0ff */
[----:B------:R-:W3:Y:S01]  /*6170*/  @P3 LDC.64 R2, c[0x0][0x8a8] ;  /* 0x00022a00ff023b82 */ /* 0x000ee20000000a00 */
[----:B-1----:R-:W-:Y:S04]  /*6180*/  @P3 IMAD R0, R72, UR36, RZ ;  /* 0x0000002448003c24 */ /* 0x002fe8000f8e02ff */
[----:B---3--:R-:W-:Y:S05]  /*6190*/  @P3 IMAD.WIDE R2, R0, 0x4, R2 ;  /* 0x0000000400023825 */ /* 0x008fea00078e0202 */
[----:B--2--5:R2:W5:Y:S02]  /*61a0*/  @P3 LDG.E R38, desc[UR4][R2.64] ;  /* 0x0000000402263981 */ /* 0x024564000c1e1900 */
[----:B--2---:R-:W3:Y:S02]  /*61b0*/  @!P3 LDC R38, c[0x0][0x8a0] ;  /* 0x00022800ff26bb82 */ /* 0x004ee40000000800 */
.L_x_103:
[----:B-----5:R-:W-:Y:S01]  /*61c0*/  ISETP.NE.AND P4, PT, R40, RZ, PT ;  /* 0x000000ff2800720c */ /* 0x020fe20003f85270 */
[----:B------:R-:W-:Y:S01]  /*61d0*/  BSSY B1, `(.L_x_104) ;  /* 0x0000042000017945 */ /* 0x000fe20003800000 */
[----:B------:R-:W-:Y:S01]  /*61e0*/  SEL R5, RZ, 0xffffffff, P2 ;  /* 0xffffffffff057807 */ /* 0x000fe20001000000 */
[----:B------:R-:W-:Y:S01]  /*61f0*/  IMAD.MOV.U32 R53, RZ, RZ, 0x1 ;  /* 0x00000001ff357424 */ /* 0x000fe200078e00ff */
[----:B------:R-:W-:Y:S02]  /*6200*/  LOP3.LUT P3, RZ, R74, 0xff, RZ, 0xc0, !PT ;  /* 0x000000ff4aff7812 */ /* 0x000fe4000786c0ff */
[----:B------:R-:W-:Y:S02]  /*6210*/  CS2R R46, SRZ ;  /* 0x00000000002e7805 */ /* 0x000fe4000001ff00 */
[----:B-1----:R-:W-:Y:S02]  /*6220*/  @P1 SEL R0, RZ, 0xffffffff, P4 ;  /* 0xffffffffff001807 */ /* 0x002fe40002000000 */
[----:B------:R-:W-:Y:S02]  /*6230*/  CS2R R44, SRZ ;  /* 0x00000000002c7805 */ /* 0x000fe4000001ff00 */
[----:B------:R-:W-:Y:S02]  /*6240*/  LEA R2, R82, UR44, 0x3 ;  /* 0x0000002c52027c11 */ /* 0x000fe4000f8e18ff */
[----:B------:R-:W-:Y:S02]  /*6250*/  CS2R R50, SRZ ;  /* 0x0000000000327805 */ /* 0x000fe4000001ff00 */
[----:B------:R-:W-:Y:S02]  /*6260*/  @P0 SEL R0, R5, R0, !P3 ;  /* 0x0000000005000207 */ /* 0x000fe40005800000 */
[----:B------:R-:W-:Y:S02]  /*6270*/  CS2R R48, SRZ ;  /* 0x0000000000307805 */ /* 0x000fe4000001ff00 */
[----:B------:R-:W-:Y:S02]  /*6280*/  LEA R52, R36, UR44, 0x3 ;  /* 0x0000002c24347c11 */ /* 0x000fe4000f8e18ff */
[----:B------:R-:W-:Y:S02]  /*6290*/  @P1 LOP3.LUT R0, R0, 0x1, RZ, 0xc0, !PT ;  /* 0x0000000100001812 */ /* 0x000fe400078ec0ff */
[----:B------:R-:W-:Y:S02]  /*62a0*/  SHF.L.U32 R3, R84, 0x1f, RZ ;  /* 0x0000001f54037819 */ /* 0x000fe400000006ff */
[----:B------:R-:W-:Y:S02]  /*62b0*/  ISETP.NE.U32.OR P6, PT, R0, 0x1, !P1 ;  /* 0x000000010000780c */ /* 0x000fe40004fc5470 */
[----:B------:R-:W-:Y:S02]  /*62c0*/  PLOP3.LUT P2, PT, PT, PT, UP1, 0x80, 0x8 ;  /* 0x000000000008781c */ /* 0x000fe40003f4f018 */
[----:B------:R-:W-:Y:S02]  /*62d0*/  LEA.HI R39, R36, R36, RZ, 0x1 ;  /* 0x0000002424277211 */ /* 0x000fe400078f08ff */
[----:B------:R-:W-:Y:S02]  /*62e0*/  SEL R4, RZ, 0xffffffff, P4 ;  /* 0xffffffffff047807 */ /* 0x000fe40002000000 */
[----:B------:R-:W-:Y:S05]  /*62f0*/  P2R R61, PR, RZ, 0x40 ;  /* 0x00000040ff3d7803 */ /* 0x000fea0000000000 */
[----:B------:R-:W-:Y:S02]  /*6300*/  @P6 SHF.L.U32 R0, R81, 0x1f, RZ ;  /* 0x0000001f51006819 */ /* 0x000fe400000006ff */
[----:B------:R-:W-:Y:S02]  /*6310*/  @P2 SEL R4, R5, R4, !P3 ;  /* 0x0000000405042207 */ /* 0x000fe40005800000 */
[----:B------:R1:W2:Y:S02]  /*6320*/  @P6 SYNCS.PHASECHK.TRANS64.TRYWAIT P1, [R2+URZ+0xa0], R0 ;  /* 0x0000a000020065a7 */ /* 0x0002a400080211ff */
[----:B------:R-:W-:Y:S04]  /*6330*/  LOP3.LUT R4, R4, 0x1, RZ, 0xc0, !PT ;  /* 0x0000000104047812 */ /* 0x000fe800078ec0ff */
[----:B------:R-:W-:Y:S04]  /*6340*/  ISETP.NE.U32.AND P5, PT, R4, 0x1, PT ;  /* 0x000000010400780c */ /* 0x000fe80003fa5070 */
[----:B------:R-:W-:Y:S01]  /*6350*/  P2R R54, PR, RZ, 0x20 ;  /* 0x00000020ff367803 */ /* 0x000fe20000000000 */
[----:B------:R4:W3:Y:S01]  /*6360*/  SYNCS.PHASECHK.TRANS64.TRYWAIT P0, [R52+URZ+0x110], R3 ;  /* 0x00011003340075a7 */ /* 0x0008e200080011ff */
[C---:B-1----:R-:W-:Y:S01]  /*6370*/  IMAD.SHL.U32 R0, R39.reuse, 0x80, RZ ;  /* 0x0000008027007824 */ /* 0x042fe200078e00ff */
[----:B------:R-:W-:Y:S04]  /*6380*/  LOP3.LUT R39, R39, 0xffe, RZ, 0xc0, !PT ;  /* 0x00000ffe27277812 */ /* 0x000fe800078ec0ff */
[----:B------:R-:W-:Y:S01]  /*6390*/  LOP3.LUT R0, R0, 0xffffff00, RZ, 0xc0, !PT ;  /* 0xffffff0000007812 */ /* 0x000fe200078ec0ff */
[----:B------:R-:W-:Y:S04]  /*63a0*/  IMAD.IADD R39, R36, 0x1, -R39 ;  /* 0x0000000124277824 */ /* 0x000fe800078e0a27 */
[----:B------:R-:W-:Y:S04]  /*63b0*/  IMAD.IADD R0, R37, 0x1, R0 ;  /* 0x0000000125007824 */ /* 0x000fe800078e0200 */
[----:B------:R-:W-:Y:S01]  /*63c0*/  IMAD R39, R39, 0x100000, R0 ;  /* 0x0010000027277824 */ /* 0x000fe200078e0200 */
[----:B--2---:R-:W-:Y:S01]  /*63d0*/  @P6 SEL R53, RZ, 0x1, !P1 ;  /* 0x00000001ff356807 */ /* 0x004fe20004800000 */
[----:B----4-:R-:W-:Y:S06]  /*63e0*/  @!P6 BRA `(.L_x_105) ;  /* 0x000000000080e947 */ /* 0x010fec0003800000 */
[----:B------:R-:W-:Y:S01]  /*63f0*/  @P5 IMAD R5, R82, 0x1000, R69 ;  /* 0x0000100052055824 */ /* 0x000fe200078e0245 */
[----:B------:R-:W-:Y:S01]  /*6400*/  ISETP.NE.AND P1, PT, R53, RZ, PT ;  /* 0x000000ff3500720c */ /* 0x000fe20003f25270 */
[----:B------:R-:W-:Y:S01]  /*6410*/  BSSY B0, `(.L_x_106) ;  /* 0x000000b000007945 */ /* 0x000fe20003800000 */
[----:B------:R-:W-:Y:S01]  /*6420*/  CS2R R50, SRZ ;  /* 0x0000000000327805 */ /* 0x000fe2000001ff00 */
[----:B------:R-:W-:Y:S01]  /*6430*/  @P5 VIADD R4, R5, UR44 ;  /* 0x0000002c05045c36 */ /* 0x000fe20008000000 */
[----:B------:R-:W-:Y:S02]  /*6440*/  CS2R R48, SRZ ;  /* 0x0000000000307805 */ /* 0x000fe4000001ff00 */
[----:B------:R-:W-:Y:S02]  /*6450*/  CS2R R46, SRZ ;  /* 0x00000000002e7805 */ /* 0x000fe4000001ff00 */
[----:B------:R-:W-:Y:S01]  /*6460*/  CS2R R44, SRZ ;  /* 0x00000000002c7805 */ /* 0x000fe2000001ff00 */
[----:B------:R-:W-:Y:S04]  /*6470*/  @P5 IMAD R4, R85, -0x10, R4 ;  /* 0xfffffff055045824 */ /* 0x000fe800078e0204 */
[----:B------:R-:W-:Y:S05]  /*6480*/  @P1 BRA `(.L_x_107) ;  /* 0x00000000000c1947 */ /* 0x000fea0003800000 */
[----:B------:R-:W-:Y:S04]  /*6490*/  SHF.L.U32 R0, R81, 0x1f, RZ ;  /* 0x0000001f51007819 */ /* 0x000fe800000006ff */
[----:B------:R-:W1:Y:S02]  /*64a0*/  SYNCS.PHASECHK.TRANS64.TRYWAIT P1, [R2+URZ+0xa0], R0 ;  /* 0x0000a000020075a7 */ /* 0x000e6400080211ff */
[----:B-1----:R-:W-:Y:S05]  /*64b0*/  @!P1 BRA `(.L_x_108) ;  /* 0x0000004000b89947 */ /* 0x002fea0003800000 */
.L_x_107:
[----:B------:R-:W-:Y:S05]  /*64c0*/  BSYNC B0 ;  /* 0x0000000000007941 */ /* 0x000fea0003800000 */
.L_x_106:
[----:B------:R-:W-:Y:S01]  /*64d0*/  ISETP.NE.AND P1, PT, R54, RZ, PT ;  /* 0x000000ff3600720c */ /* 0x000fe20003f25270 */
[----:B-1----:R-:W-:Y:S02]  /*64e0*/  VIADD R2, R2, 0xc0 ;  /* 0x000000c002027836 */ /* 0x002fe40000000000 */
[----:B------:R-:W-:Y:S02]  /*64f0*/  IMAD.U32 R0, RZ, RZ, UR45 ;  /* 0x0000002dff007e24 */ /* 0x000fe4000f8e00ff */
[----:B------:R-:W-:Y:S03]  /*6500*/  VIADD R82, R82, 0x1 ;  /* 0x0000000152527836 */ /* 0x000fe60000000000 */
[----:B------:R-:W-:Y:S05]  /*6510*/  PRMT R0, R0, 0x654, R2 ;  /* 0x0000065400007816 */ /* 0x000fea0000000002 */
[----:B------:R1:W2:Y:S04]  /*6520*/  @P1 LDS.128 R48, [R5+UR44+0x200] ;  /* 0x0002002c05301984 */ /* 0x0002a80008000c00 */
[----:B------:R1:W4:Y:S01]  /*6530*/  @P1 LDS.128 R44, [R4+0x210] ;  /* 0x00021000042c1984 */ /* 0x0003220000000c00 */
[C---:B------:R-:W-:Y:S01]  /*6540*/  ISETP.NE.AND P1, PT, R82.reuse, 0x4, PT ;  /* 0x000000045200780c */ /* 0x040fe20003f25270 */
[----:B------:R-:W-:Y:S01]  /*6550*/  @!PT LDS RZ, [RZ] ;  /* 0x00000000fffff984 */ /* 0x000fe20000000800 */
[----:B------:R-:W-:Y:S01]  /*6560*/  @!PT LDS RZ, [RZ] ;  /* 0x00000000fffff984 */ /* 0x000fe20000000800 */
[----:B------:R-:W-:Y:S01]  /*6570*/  @!PT LDS RZ, [RZ] ;  /* 0x00000000fffff984 */ /* 0x000fe20000000800 */
[----:B------:R-:W-:Y:S01]  /*6580*/  @!PT LDS RZ, [RZ] ;  /* 0x00000000fffff984 */ /* 0x000fe20000000800 */
[----:B------:R5:W-:Y:S06]  /*6590*/  MEMBAR.ALL.CTA ;  /* 0x0000000000007992 */ /* 0x000bec0000008000 */
[----:B-----5:R-:W5:Y:S01]  /*65a0*/  FENCE.VIEW.ASYNC.S ;  /* 0x00000000000073c6 */ /* 0x020f620000000000 */
[----:B------:R-:W-:Y:S01]  /*65b0*/  SEL R82, R82, RZ, P1 ;  /* 0x000000ff52527207 */ /* 0x000fe20000800000 */
[----:B-----5:R5:W-:Y:S02]  /*65c0*/  SYNCS.ARRIVE.TRANS64.RED.A1T0 RZ, [R0+URZ], RZ ;  /* 0x000000ff00ff79a7 */ /* 0x020be400081004ff */
[----:B-----5:R-:W-:Y:S04]  /*65d0*/  SEL R0, RZ, 0x1, P1 ;  /* 0x00000001ff007807 */ /* 0x020fe80000800000 */
[----:B-12---:R-:W-:Y:S02]  /*65e0*/  LOP3.LUT R81, R81, R0, RZ, 0x3c, !PT ;  /* 0x0000000051517212 */ /* 0x006fe400078e3cff */
.L_x_105:
[----:B------:R-:W-:Y:S05]  /*65f0*/  BSYNC B1 ;  /* 0x0000000000017941 */ /* 0x000fea0003800000 */
.L_x_104:
[----:B------:R-:W-:Y:S04]  /*6600*/  SHF.R.U32.HI R0, RZ, 0x15, R39 ;  /* 0x00000015ff007819 */ /* 0x000fe80000011627 */
[----:B------:R-:W-:Y:S01]  /*6610*/  LOP3.LUT P1, RZ, R0, 0x3, R75, 0x48, !PT ;  /* 0x0000000300ff7812 */ /* 0x000fe2000782484b */
[----:B------:R-:W-:Y:S01]  /*6620*/  @!UPT UIADD3 URZ, UPT, UPT, URZ, URZ, URZ ;  /* 0x000000fffffff290 */ /* 0x000fe2000fffe0ff */
[----:B---3--:R-:W-:Y:S11]  /*6630*/  @P0 BRA `(.L_x_109) ;  /* 0x0000000000080947 */ /* 0x008ff60003800000 */
[----:B------:R-:W1:Y:S02]  /*6640*/  SYNCS.PHASECHK.TRANS64.TRYWAIT P0, [R52+URZ+0x110], R3 ;  /* 0x00011003340075a7 */ /* 0x000e6400080011ff */
[----:B-1----:R-:W-:Y:S05]  /*6650*/  @!P0 BRA `(.L_x_110) ;  /* 0x0000004000648947 */ /* 0x002fea0003800000 */
.L_x_109:
[----:B------:R-:W-:Y:S05]  /*6660*/  @!P1 BRA `(.L_x_111) ;  /* 0x0000000000409947 */ /* 0x000fea0003800000 */
[----:B------:R-:W2:Y:S01]  /*6670*/  LDCU.64 UR8, c[0x4][0x78] ;  /* 0x01000f00ff0877ac */ /* 0x000ea20008000a00 */
[----:B-1----:R-:W-:Y:S01]  /*6680*/  MOV R3, 0x0 ;  /* 0x0000000000037802 */ /* 0x002fe20000000f00 */
[----:B------:R-:W-:Y:S02]  /*6690*/  HFMA2 R12, -RZ, RZ, 0, 5.9604644775390625e-08 ;  /* 0x00000001ff0c7431 */ /* 0x000fe400000001ff */
[----:B------:R-:W-:Y:S02]  /*66a0*/  IMAD.MOV.U32 R8, RZ, RZ, 0x192 ;  /* 0x00000192ff087424 */ /* 0x000fe400078e00ff */
[----:B------:R-:W-:Y:S01]  /*66b0*/  IMAD.MOV.U32 R13, RZ, RZ, RZ ;  /* 0x000000ffff0d7224 */ /* 0x000fe200078e00ff */
[----:B------:R-:W1:Y:S01]  /*66c0*/  LDCU.64 UR6, c[0x4][0x80] ;  /* 0x01001000ff0677ac */ /* 0x000e620008000a00 */
[----:B------:R-:W3:Y:S01]  /*66d0*/  LDC.64 R2, c[0x4][R3] ;  /* 0x0100000003027b82 */ /* 0x000ee20000000a00 */
[----:B------:R-:W5:Y:S01]  /*66e0*/  LDCU.64 UR4, c[0x4][0x18] ;  /* 0x01000300ff0477ac */ /* 0x000f620008000a00 */
[----:B--2---:R-:W-:Y:S01]  /*66f0*/  MOV R5, UR9 ;  /* 0x0000000900057c02 */ /* 0x004fe20008000f00 */
[----:B------:R-:W-:Y:S01]  /*6700*/  IMAD.U32 R4, RZ, RZ, UR8 ;  /* 0x00000008ff047e24 */ /* 0x000fe2000f8e00ff */
[----:B-1----:R-:W-:Y:S01]  /*6710*/  MOV R7, UR7 ;  /* 0x0000000700077c02 */ /* 0x002fe20008000f00 */
[----:B------:R-:W-:Y:S01]  /*6720*/  IMAD.U32 R6, RZ, RZ, UR6 ;  /* 0x00000006ff067e24 */ /* 0x000fe2000f8e00ff */
[----:B-----5:R-:W-:Y:S01]  /*6730*/  MOV R11, UR5 ;  /* 0x00000005000b7c02 */ /* 0x020fe20008000f00 */
[----:B------:R-:W-:Y:S02]  /*6740*/  IMAD.U32 R10, RZ, RZ, UR4 ;  /* 0x00000004ff0a7e24 */ /* 0x000fe4000f8e00ff */
[----:B------:R-:W-:Y:S07]  /*6750*/  LEPC R20, `(.L_x_111) ;  /* 0x000000001014794e */ /* 0x000fee0000000000 */
[----:B---34-:R-:W-:Y:S05]  /*6760*/  CALL.ABS.NOINC R2 ;  /* 0x0000000002007343 */ /* 0x018fea0003c00000 */
.L_x_111:
[----:B------:R-:W-:Y:S05]  /*6770*/  WARPSYNC.ALL ;  /* 0x0000000000007948 */ /* 0x000fea0003800000 */
[----:B------:R-:W-:Y:S01]  /*6780*/  R2UR UR4, R39 ;  /* 0x00000000270472ca */ /* 0x000fe200000e0000 */
[----:B------:R-:W-:Y:S01]  /*6790*/  BSSY.RECONVERGENT B0, `(.L_x_112) ;  /* 0x00000a0000007945 */ /* 0x000fe20003800200 */
[C---:B------:R-:W-:Y:S02]  /*67a0*/  SHF.L.U32 R2, R48.reuse, 0x10, RZ ;  /* 0x0000001030027819 */ /* 0x040fe400000006ff */
[C---:B-1----:R-:W-:Y:S02]  /*67b0*/  PRMT R3, R48.reuse, 0x8880, RZ ;  /* 0x0000888030037816 */ /* 0x042fe400000000ff */
[----:B------:R-:W-:Y:S02]  /*67c0*/  SHF.L.U32 R41, R48, 0x8, RZ ;  /* 0x0000000830297819 */ /* 0x000fe400000006ff */
[----:B------:R-:W-:Y:S02]  /*67d0*/  SHF.L.U32 R42, R49, 0x10, RZ ;  /* 0x00000010312a7819 */ /* 0x000fe400000006ff */
[----:B------:R-:W-:Y:S02]  /*67e0*/  IADD3 R60, PT, PT, R69, UR44, RZ ;  /* 0x0000002c453c7c10 */ /* 0x000fe4000fffe0ff */
[----:B------:R-:W-:Y:S01]  /*67f0*/  SHF.R.S32.HI R42, RZ, 0x18, R42 ;  /* 0x00000018ff2a7819 */ /* 0x000fe2000001142a */
[----:B------:R-:W-:Y:S01]  /*6800*/  LDTM.16dp32bit_t0_t15.x32 R4, tmem[UR4] ;  /* 0x00000004000479ee */ /* 0x000fe20008a80000 */
[----:B------:R-:W1:Y:S01]  /*6810*/  LDTM.16dp32bit_t16_t31.x32 R4, tmem[UR4+0x20] ;  /* 0x00002004000479ee */ /* 0x000e620008aa0000 */
[----:B------:R-:W-:Y:S02]  /*6820*/  SHF.L.U32 R55, R80, 0x4, RZ ;  /* 0x0000000450377819 */ /* 0x000fe400000006ff */
[----:B------:R-:W-:Y:S02]  /*6830*/  ISETP.NE.AND P0, PT, R87, RZ, PT ;  /* 0x000000ff5700720c */ /* 0x000fe40003f05270 */
[----:B------:R-:W-:Y:S02]  /*6840*/  IADD3 R89, PT, PT, R60, R55, RZ ;  /* 0x000000373c597210 */ /* 0x000fe40007ffe0ff */
[----:B------:R-:W-:Y:S01]  /*6850*/  ISETP.NE.AND P6, PT, R61, RZ, PT ;  /* 0x000000ff3d00720c */ /* 0x000fe20003fc5270 */
[C---:B-1----:R-:W-:Y:S01]  /*6860*/  IMAD R0, R38.reuse, R4, RZ ;  /* 0x0000000426007224 */ /* 0x042fe200078e02ff */
[----:B------:R-:W-:Y:S01]  /*6870*/  SHF.R.S32.HI R4, RZ, 0x18, R2 ;  /* 0x00000018ff047819 */ /* 0x000fe20000011402 */
[C---:B------:R-:W-:Y:S01]  /*6880*/  IMAD R2, R38.reuse, R5, RZ ;  /* 0x0000000526027224 */ /* 0x040fe200078e02ff */
[----:B------:R-:W-:Y:S01]  /*6890*/  SHF.R.S32.HI R5, RZ, 0x18, R41 ;  /* 0x00000018ff057819 */ /* 0x000fe20000011429 */
[----:B------:R-:W-:Y:S01]  /*68a0*/  IMAD R0, R3, R40, R0 ;  /* 0x0000002803007224 */ /* 0x000fe200078e0200 */
[----:B------:R-:W-:Y:S01]  /*68b0*/  PRMT R41, R49, 0x8880, RZ ;  /* 0x0000888031297816 */ /* 0x000fe200000000ff */
[----:B------:R-:W-:Y:S02]  /*68c0*/  IMAD R3, R38, R6, RZ ;  /* 0x0000000626037224 */ /* 0x000fe400078e02ff */
[-C--:B------:R-:W-:Y:S01]  /*68d0*/  IMAD R2, R4, R40.reuse, R2 ;  /* 0x0000002804027224 */ /* 0x080fe200078e0202 */
[----:B------:R-:W-:Y:S01]  /*68e0*/  SHF.R.S32.HI R4, RZ, 0x18, R48 ;  /* 0x00000018ff047819 */ /* 0x000fe20000011430 */
[----:B------:R-:W-:Y:S02]  /*68f0*/  IMAD R7, R38, R7, RZ ;  /* 0x0000000726077224 */ /* 0x000fe400078e02ff */
[-C--:B------:R-:W-:Y:S02]  /*6900*/  IMAD R3, R5, R40.reuse, R3 ;  /* 0x0000002805037224 */ /* 0x080fe400078e0203 */
[----:B------:R-:W-:Y:S02]  /*6910*/  IMAD R7, R4, R40, R7 ;  /* 0x0000002804077224 */ /* 0x000fe400078e0207 */
[C---:B------:R-:W-:Y:S02]  /*6920*/  IMAD R6, R38.reuse, R11, RZ ;  /* 0x0000000b26067224 */ /* 0x040fe400078e02ff */
[C---:B------:R-:W-:Y:S01]  /*6930*/  IMAD R11, R38.reuse, R16, RZ ;  /* 0x00000010260b7224 */ /* 0x040fe200078e02ff */
[----:B------:R-:W-:Y:S01]  /*6940*/  I2IP.S8.S32.SAT R56, R7, R3, RZ ;  /* 0x0000000307387239 */ /* 0x000fe200000014ff */
[C---:B------:R-:W-:Y:S02]  /*6950*/  IMAD R16, R38.reuse, R21, RZ ;  /* 0x0000001526107224 */ /* 0x040fe400078e02ff */
[----:B------:R-:W-:Y:S01]  /*6960*/  IMAD R21, R38, R26, RZ ;  /* 0x0000001a26157224 */ /* 0x000fe200078e02ff */
[----:B------:R-:W-:Y:S01]  /*6970*/  I2IP.S8.S32.SAT R56, R2, R0, R56 ;  /* 0x0000000002387239 */ /* 0x000fe20000001438 */
[C---:B------:R-:W-:Y:S01]  /*6980*/  IMAD R26, R38.reuse, R31, RZ ;  /* 0x0000001f261a7224 */ /* 0x040fe200078e02ff */
[----:B------:R-:W-:Y:S01]  /*6990*/  SHF.R.S32.HI R2, RZ, 0x18, R49 ;  /* 0x00000018ff027819 */ /* 0x000fe20000011431 */
[C---:B------:R-:W-:Y:S02]  /*69a0*/  IMAD R3, R38.reuse, R8, RZ ;  /* 0x0000000826037224 */ /* 0x040fe400078e02ff */
[----:B------:R-:W-:Y:S02]  /*69b0*/  IMAD.SHL.U32 R31, R49, 0x100, RZ ;  /* 0x00000100311f7824 */ /* 0x000fe400078e00ff */
[C---:B------:R-:W-:Y:S02]  /*69c0*/  IMAD R8, R38.reuse, R13, RZ ;  /* 0x0000000d26087224 */ /* 0x040fe400078e02ff */
[C---:B------:R-:W-:Y:S01]  /*69d0*/  IMAD R13, R38.reuse, R18, RZ ;  /* 0x00000012260d7224 */ /* 0x040fe200078e02ff */
[----:B------:R-:W-:Y:S01]  /*69e0*/  SHF.R.S32.HI R0, RZ, 0x18, R31 ;  /* 0x00000018ff007819 */ /* 0x000fe2000001141f */
[----:B------:R-:W-:Y:S01]  /*69f0*/  IMAD R18, R38, R23, RZ ;  /* 0x0000001726127224 */ /* 0x000fe200078e02ff */
[----:B------:R-:W-:Y:S01]  /*6a00*/  SHF.L.U32 R31, R50, 0x10, RZ ;  /* 0x00000010321f7819 */ /* 0x000fe200000006ff */
[C---:B------:R-:W-:Y:S02]  /*6a10*/  IMAD R4, R38.reuse, R9, RZ ;  /* 0x0000000926047224 */ /* 0x040fe400078e02ff */
[C---:B------:R-:W-:Y:S01]  /*6a20*/  IMAD R23, R38.reuse, R28, RZ ;  /* 0x0000001c26177224 */ /* 0x040fe200078e02ff */
[----:B------:R-:W-:Y:S01]  /*6a30*/  SHF.R.S32.HI R31, RZ, 0x18, R31 ;  /* 0x00000018ff1f7819 */ /* 0x000fe2000001141f */
[C---:B------:R-:W-:Y:S02]  /*6a40*/  IMAD R7, R38.reuse, R12, RZ ;  /* 0x0000000c26077224 */ /* 0x040fe400078e02ff */
[----:B------:R-:W-:Y:S01]  /*6a50*/  IMAD R28, R38, R33, RZ ;  /* 0x00000021261c7224 */ /* 0x000fe200078e02ff */
[----:B------:R-:W-:Y:S01]  /*6a60*/  PRMT R33, R50, 0x8880, RZ ;  /* 0x0000888032217816 */ /* 0x000fe200000000ff */
[----:B------:R-:W-:Y:S02]  /*6a70*/  IMAD R3, R41, R40, R3 ;  /* 0x0000002829037224 */ /* 0x000fe400078e0203 */
[C---:B------:R-:W-:Y:S02]  /*6a80*/  IMAD R12, R38.reuse, R17, RZ ;  /* 0x00000011260c7224 */ /* 0x040fe400078e02ff */
[C---:B------:R-:W-:Y:S02]  /*6a90*/  IMAD R5, R38.reuse, R10, RZ ;  /* 0x0000000a26057224 */ /* 0x040fe400078e02ff */
[----:B------:R-:W-:Y:S02]  /*6aa0*/  IMAD R17, R38, R22, RZ ;  /* 0x0000001626117224 */ /* 0x000fe400078e02ff */
[----:B------:R-:W-:Y:S02]  /*6ab0*/  IMAD R4, R42, R40, R4 ;  /* 0x000000282a047224 */ /* 0x000fe400078e0204 */
[C---:B------:R-:W-:Y:S02]  /*6ac0*/  IMAD R22, R38.reuse, R27, RZ ;  /* 0x0000001b26167224 */ /* 0x040fe400078e02ff */
[----:B------:R-:W-:Y:S01]  /*6ad0*/  IMAD R27, R38, R32, RZ ;  /* 0x00000020261b7224 */ /* 0x000fe200078e02ff */
[----:B------:R-:W-:Y:S01]  /*6ae0*/  SHF.L.U32 R32, R50, 0x8, RZ ;  /* 0x0000000832207819 */ /* 0x000fe200000006ff */
[-C--:B------:R-:W-:Y:S02]  /*6af0*/  IMAD R5, R0, R40.reuse, R5 ;  /* 0x0000002800057224 */ /* 0x080fe400078e0205 */
[----:B------:R-:W-:Y:S01]  /*6b00*/  IMAD.MOV.U32 R0, RZ, RZ, R33 ;  /* 0x000000ffff007224 */ /* 0x000fe200078e0021 */
[----:B------:R-:W-:Y:S01]  /*6b10*/  SHF.R.S32.HI R32, RZ, 0x18, R32 ;  /* 0x00000018ff207819 */ /* 0x000fe20000011420 */
[-C--:B------:R-:W-:Y:S01]  /*6b20*/  IMAD R6, R2, R40.reuse, R6 ;  /* 0x0000002802067224 */ /* 0x080fe200078e0206 */
[----:B------:R-:W-:Y:S01]  /*6b30*/  SHF.R.S32.HI R2, RZ, 0x18, R50 ;  /* 0x00000018ff027819 */ /* 0x000fe20000011432 */
[----:B------:R-:W-:Y:S01]  /*6b40*/  IMAD R7, R0, R40, R7 ;  /* 0x0000002800077224 */ /* 0x000fe200078e0207 */
[----:B------:R-:W-:Y:S01]  /*6b50*/  PRMT R0, R51, 0x8880, RZ ;  /* 0x0000888033007816 */ /* 0x000fe200000000ff */
[----:B------:R-:W-:Y:S01]  /*6b60*/  IMAD R9, R38, R14, RZ ;  /* 0x0000000e26097224 */ /* 0x000fe200078e02ff */
[----:B------:R-:W-:Y:S01]  /*6b70*/  I2IP.S8.S32.SAT R6, R6, R5, RZ ;  /* 0x0000000506067239 */ /* 0x000fe200000014ff */
[-C--:B------:R-:W-:Y:S01]  /*6b80*/  IMAD R8, R31, R40.reuse, R8 ;  /* 0x000000281f087224 */ /* 0x080fe200078e0208 */
[C---:B------:R-:W-:Y:S01]  /*6b90*/  SHF.L.U32 R31, R51.reuse, 0x8, RZ ;  /* 0x00000008331f7819 */ /* 0x040fe200000006ff */
[----:B------:R-:W-:Y:S01]  /*6ba0*/  IMAD R10, R38, R15, RZ ;  /* 0x0000000f260a7224 */ /* 0x000fe200078e02ff */
[----:B------:R-:W-:Y:S01]  /*6bb0*/  I2IP.S8.S32.SAT R57, R4, R3, R6 ;  /* 0x0000000304397239 */ /* 0x000fe20000001406 */
[-C--:B------:R-:W-:Y:S01]  /*6bc0*/  IMAD R9, R32, R40.reuse, R9 ;  /* 0x0000002820097224 */ /* 0x080fe200078e0209 */
[----:B------:R-:W-:Y:S01]  /*6bd0*/  SHF.R.S32.HI R5, RZ, 0x18, R31 ;  /* 0x00000018ff057819 */ /* 0x000fe2000001141f */
[-C--:B------:R-:W-:Y:S01]  /*6be0*/  IMAD R10, R2, R40.reuse, R10 ;  /* 0x00000028020a7224 */ /* 0x080fe200078e020a */
[----:B------:R-:W-:Y:S01]  /*6bf0*/  SHF.L.U32 R2, R51, 0x10, RZ ;  /* 0x0000001033027819 */ /* 0x000fe200000006ff */
[----:B------:R-:W-:Y:S01]  /*6c00*/  IMAD R11, R0, R40, R11 ;  /* 0x00000028000b7224 */ /* 0x000fe200078e020b */
[----:B------:R-:W-:Y:S01]  /*6c10*/  SHF.R.S32.HI R0, RZ, 0x18, R51 ;  /* 0x00000018ff007819 */ /* 0x000fe20000011433 */
[C---:B------:R-:W-:Y:S01]  /*6c20*/  IMAD R15, R38.reuse, R20, RZ ;  /* 0x00000014260f7224 */ /* 0x040fe200078e02ff */
[----:B------:R-:W-:Y:S01]  /*6c30*/  SHF.R.S32.HI R2, RZ, 0x18, R2 ;  /* 0x00000018ff027819 */ /* 0x000fe20000011402 */
[C---:B------:R-:W-:Y:S01]  /*6c40*/  IMAD R14, R38.reuse, R19, RZ ;  /* 0x00000013260e7224 */ /* 0x040fe200078e02ff */
[C---:B----4-:R-:W-:Y:S01]  /*6c50*/  SHF.L.U32 R4, R45.reuse, 0x10, RZ ;  /* 0x000000102d047819 */ /* 0x050fe200000006ff */
[----:B------:R-:W-:Y:S01]  /*6c60*/  IMAD R19, R38, R24, RZ ;  /* 0x0000001826137224 */ /* 0x000fe200078e02ff */
[----:B------:R-:W-:Y:S01]  /*6c70*/  PRMT R3, R45, 0x8880, RZ ;  /* 0x000088802d037816 */ /* 0x000fe200000000ff */
[-C--:B------:R-:W-:Y:S01]  /*6c80*/  IMAD R12, R2, R40.reuse, R12 ;  /* 0x00000028020c7224 */ /* 0x080fe200078e020c */
[----:B------:R-:W-:Y:S01]  /*6c90*/  PRMT R2, R44, 0x8880, RZ ;  /* 0x000088802c027816 */ /* 0x000fe200000000ff */
[-C--:B------:R-:W-:Y:S01]  /*6ca0*/  IMAD R13, R5, R40.reuse, R13 ;  /* 0x00000028050d7224 */ /* 0x080fe200078e020d */
[----:B------:R-:W-:Y:S01]  /*6cb0*/  SHF.R.S32.HI R4, RZ, 0x18, R4 ;  /* 0x00000018ff047819 */ /* 0x000fe20000011404 */
[----:B------:R-:W-:Y:S01]  /*6cc0*/  IMAD R14, R0, R40, R14 ;  /* 0x00000028000e7224 */ /* 0x000fe200078e020e */
[----:B------:R-:W-:Y:S01]  /*6cd0*/  MOV R0, R2 ;  /* 0x0000000200007202 */ /* 0x000fe20000000f00 */
[----:B------:R-:W-:Y:S01]  /*6ce0*/  IMAD.U32 R5, R44, 0x10000, RZ ;  /* 0x000100002c057824 */ /* 0x000fe200078e00ff */
[----:B------:R-:W-:Y:S01]  /*6cf0*/  I2IP.S8.S32.SAT R9, R10, R9, RZ ;  /* 0x000000090a097239 */ /* 0x000fe200000014ff */
[----:B------:R-:W-:Y:S01]  /*6d00*/  IMAD R20, R38, R25, RZ ;  /* 0x0000001926147224 */ /* 0x000fe200078e02ff */
[----:B------:R-:W-:Y:S01]  /*6d10*/  I2IP.S8.S32.SAT R13, R14, R13, RZ ;  /* 0x0000000d0e0d7239 */ /* 0x000fe200000014ff */
[----:B------:R-:W-:Y:S01]  /*6d20*/  IMAD R15, R0, R40, R15 ;  /* 0x00000028000f7224 */ /* 0x000fe200078e020f */
[----:B------:R-:W-:Y:S01]  /*6d30*/  SHF.R.S32.HI R2, RZ, 0x18, R5 ;  /* 0x00000018ff027819 */ /* 0x000fe20000011405 */
[----:B------:R-:W-:Y:S01]  /*6d40*/  IMAD R24, R38, R29, RZ ;  /* 0x0000001d26187224 */ /* 0x000fe200078e02ff */
[----:B------:R-:W-:Y:S01]  /*6d50*/  SHF.L.U32 R0, R44, 0x8, RZ ;  /* 0x000000082c007819 */ /* 0x000fe200000006ff */
[----:B------:R-:W-:Y:S01]  /*6d60*/  IMAD R25, R38, R30, RZ ;  /* 0x0000001e26197224 */ /* 0x000fe200078e02ff */
[----:B------:R-:W-:Y:S01]  /*6d70*/  I2IP.S8.S32.SAT R58, R8, R7, R9 ;  /* 0x00000007083a7239 */ /* 0x000fe20000001409 */
[----:B------:R-:W-:Y:S01]  /*6d80*/  IMAD R16, R2, R40, R16 ;  /* 0x0000002802107224 */ /* 0x000fe200078e0210 */
[----:B------:R-:W-:Y:S01]  /*6d90*/  SHF.R.S32.HI R0, RZ, 0x18, R0 ;  /* 0x00000018ff007819 */ /* 0x000fe20000011400 */
[----:B------:R-:W-:Y:S01]  /*6da0*/  IMAD R29, R38, R34, RZ ;  /* 0x00000022261d7224 */ /* 0x000fe200078e02ff */
[----:B------:R-:W-:Y:S01]  /*6db0*/  SHF.R.S32.HI R2, RZ, 0x18, R44 ;  /* 0x00000018ff027819 */ /* 0x000fe2000001142c */
[----:B------:R-:W-:Y:S01]  /*6dc0*/  IMAD.SHL.U32 R5, R45, 0x100, RZ ;  /* 0x000001002d057824 */ /* 0x000fe200078e00ff */
[----:B------:R-:W-:Y:S01]  /*6dd0*/  I2IP.S8.S32.SAT R59, R12, R11, R13 ;  /* 0x0000000b0c3b7239 */ /* 0x000fe2000000140d */
[-C--:B------:R-:W-:Y:S02]  /*6de0*/  IMAD R17, R0, R40.reuse, R17 ;  /* 0x0000002800117224 */ /* 0x080fe400078e0211 */
[-C--:B------:R-:W-:Y:S01]  /*6df0*/  IMAD R18, R2, R40.reuse, R18 ;  /* 0x0000002802127224 */ /* 0x080fe200078e0212 */
[----:B------:R-:W-:Y:S01]  /*6e00*/  SHF.R.S32.HI R0, RZ, 0x18, R5 ;  /* 0x00000018ff007819 */ /* 0x000fe20000011405 */
[-C--:B------:R-:W-:Y:S01]  /*6e10*/  IMAD R19, R3, R40.reuse, R19 ;  /* 0x0000002803137224 */ /* 0x080fe200078e0213 */
[----:B------:R-:W-:Y:S01]  /*6e20*/  SHF.R.S32.HI R2, RZ, 0x18, R45 ;  /* 0x00000018ff027819 */ /* 0x000fe2000001142d */
[-C--:B------:R-:W-:Y:S01]  /*6e30*/  IMAD R20, R4, R40.reuse, R20 ;  /* 0x0000002804147224 */ /* 0x080fe200078e0214 */
[----:B------:R-:W-:Y:S01]  /*6e40*/  SHF.L.U32 R4, R46, 0x10, RZ ;  /* 0x000000102e047819 */ /* 0x000fe200000006ff */
[-C--:B------:R-:W-:Y:S01]  /*6e50*/  IMAD R21, R0, R40.reuse, R21 ;  /* 0x0000002800157224 */ /* 0x080fe200078e0215 */
[C---:B------:R-:W-:Y:S01]  /*6e60*/  PRMT R0, R46.reuse, 0x8880, RZ ;  /* 0x000088802e007816 */ /* 0x040fe200000000ff */
[----:B------:R1:W-:Y:S01]  /*6e70*/  STS.128 [R69+UR44+0x4200], R56 ;  /* 0x0042003845007988 */ /* 0x0003e20008000c2c */
[----:B------:R-:W-:Y:S01]  /*6e80*/  SHF.L.U32 R3, R46, 0x8, RZ ;  /* 0x000000082e037819 */ /* 0x000fe200000006ff */
[-C--:B------:R-:W-:Y:S01]  /*6e90*/  IMAD R22, R2, R40.reuse, R22 ;  /* 0x0000002802167224 */ /* 0x080fe200078e0216 */
[----:B------:R-:W-:Y:S01]  /*6ea0*/  SHF.R.S32.HI R2, RZ, 0x18, R4 ;  /* 0x00000018ff027819 */ /* 0x000fe20000011404 */
[-C--:B------:R-:W-:Y:S01]  /*6eb0*/  IMAD R23, R0, R40.reuse, R23 ;  /* 0x0000002800177224 */ /* 0x080fe200078e0217 */
[----:B------:R-:W-:Y:S01]  /*6ec0*/  SHF.R.S32.HI R3, RZ, 0x18, R3 ;  /* 0x00000018ff037819 */ /* 0x000fe20000011403 */
[----:B------:R-:W-:Y:S01]  /*6ed0*/  IMAD R30, R38, R35, RZ ;  /* 0x00000023261e7224 */ /* 0x000fe200078e02ff */
[----:B------:R-:W-:Y:S01]  /*6ee0*/  SHF.R.S32.HI R0, RZ, 0x18, R46 ;  /* 0x00000018ff007819 */ /* 0x000fe2000001142e */
[-C--:B------:R-:W-:Y:S01]  /*6ef0*/  IMAD R24, R2, R40.reuse, R24 ;  /* 0x0000002802187224 */ /* 0x080fe200078e0218 */
[----:B------:R-:W-:Y:S01]  /*6f00*/  PRMT R2, R47, 0x8880, RZ ;  /* 0x000088802f027816 */ /* 0x000fe200000000ff */
[-C--:B------:R-:W-:Y:S01]  /*6f10*/  IMAD R25, R3, R40.reuse, R25 ;  /* 0x0000002803197224 */ /* 0x080fe200078e0219 */
[C---:B------:R-:W-:Y:S01]  /*6f20*/  SHF.L.U32 R3, R47.reuse, 0x10, RZ ;  /* 0x000000102f037819 */ /* 0x040fe200000006ff */
[----:B------:R-:W-:Y:S01]  /*6f30*/  IMAD.SHL.U32 R4, R47, 0x100, RZ ;  /* 0x000001002f047824 */ /* 0x000fe200078e00ff */
[----:B------:R-:W-:Y:S01]  /*6f40*/  SHF.R.S32.HI R5, RZ, 0x18, R47 ;  /* 0x00000018ff057819 */ /* 0x000fe2000001142f */
[-C--:B------:R-:W-:Y:S01]  /*6f50*/  IMAD R26, R0, R40.reuse, R26 ;  /* 0x00000028001a7224 */ /* 0x080fe200078e021a */
[----:B------:R-:W-:Y:S01]  /*6f60*/  SHF.R.S32.HI R3, RZ, 0x18, R3 ;  /* 0x00000018ff037819 */ /* 0x000fe20000011403 */
[-C--:B------:R-:W-:Y:S01]  /*6f70*/  IMAD R27, R2, R40.reuse, R27 ;  /* 0x00000028021b7224 */ /* 0x080fe200078e021b */
[----:B------:R-:W-:Y:S02]  /*6f80*/  SHF.R.S32.HI R4, RZ, 0x18, R4 ;  /* 0x00000018ff047819 */ /* 0x000fe40000011404 */
[----:B------:R-:W-:Y:S01]  /*6f90*/  I2IP.S8.S32.SAT R17, R18, R17, RZ ;  /* 0x0000001112117239 */ /* 0x000fe200000014ff */
[-C--:B------:R-:W-:Y:S01]  /*6fa0*/  IMAD R28, R3, R40.reuse, R28 ;  /* 0x00000028031c7224 */ /* 0x080fe200078e021c */
[----:B------:R-:W-:Y:S01]  /*6fb0*/  I2IP.S8.S32.SAT R21, R22, R21, RZ ;  /* 0x0000001516157239 */ /* 0x000fe200000014ff */
[-C--:B------:R-:W-:Y:S01]  /*6fc0*/  IMAD R29, R4, R40.reuse, R29 ;  /* 0x00000028041d7224 */ /* 0x080fe200078e021d */
[----:B------:R-:W-:Y:S01]  /*6fd0*/  I2IP.S8.S32.SAT R16, R16, R15, R17 ;  /* 0x0000000f10107239 */ /* 0x000fe20000001411 */
[----:B------:R-:W-:Y:S01]  /*6fe0*/  IMAD R30, R5, R40, R30 ;  /* 0x00000028051e7224 */ /* 0x000fe200078e021e */
[----:B------:R-:W-:Y:S02]  /*6ff0*/  I2IP.S8.S32.SAT R17, R20, R19, R21 ;  /* 0x0000001314117239 */ /* 0x000fe40000001415 */
[----:B------:R-:W-:Y:S02]  /*7000*/  I2IP.S8.S32.SAT R18, R26, R25, RZ ;  /* 0x000000191a127239 */ /* 0x000fe400000014ff */
[----:B------:R-:W-:Y:S02]  /*7010*/  I2IP.S8.S32.SAT R19, R30, R29, RZ ;  /* 0x0000001d1e137239 */ /* 0x000fe400000014ff */
[----:B------:R-:W-:Y:S02]  /*7020*/  I2IP.S8.S32.SAT R18, R24, R23, R18 ;  /* 0x0000001718127239 */ /* 0x000fe40000001412 */
[----:B------:R-:W-:Y:S02]  /*7030*/  I2IP.S8.S32.SAT R19, R28, R27, R19 ;  /* 0x0000001b1c137239 */ /* 0x000fe40000001413 */
[----:B------:R-:W-:Y:S02]  /*7040*/  LEA R0, R82, UR44, 0x3 ;  /* 0x0000002c52007c11 */ /* 0x000fe4000f8e18ff */
[----:B------:R-:W-:Y:S01]  /*7050*/  @P6 SHF.L.U32 R2, R81, 0x1f, RZ ;  /* 0x0000001f51026819 */ /* 0x000fe200000006ff */
[----:B------:R1:W-:Y:S01]  /*7060*/  STS.128 [R89+0x4210], R16 ;  /* 0x0042101059007388 */ /* 0x0003e20000000c00 */
[----:B------:R-:W-:Y:S01]  /*7070*/  @!PT LDS RZ, [RZ] ;  /* 0x00000000fffff984 */ /* 0x000fe20000000800 */
[----:B------:R-:W-:Y:S01]  /*7080*/  @!PT LDS RZ, [RZ] ;  /* 0x00000000fffff984 */ /* 0x000fe20000000800 */
[----:B------:R-:W-:Y:S01]  /*7090*/  @!PT LDS RZ, [RZ] ;  /* 0x00000000fffff984 */ /* 0x000fe20000000800 */
[----:B------:R-:W-:Y:S01]  /*70a0*/  @!PT LDS RZ, [RZ] ;  /* 0x00000000fffff984 */ /* 0x000fe20000000800 */
[----:B------:R2:W-:Y:S07]  /*70b0*/  MEMBAR.ALL.CTA ;  /* 0x0000000000007992 */ /* 0x0005ee0000008000 */
[----:B--2---:R-:W2:Y:S02]  /*70c0*/  FENCE.VIEW.ASYNC.S ;  /* 0x00000000000073c6 */ /* 0x004ea40000000000 */
[----:B--2---:R-:W-:Y:S06]  /*70d0*/  BAR.SYNC.DEFER_BLOCKING 0x1, 0x80 ;  /* 0x0042000000007b1d */ /* 0x004fec0000010000 */
[----:B------:R-:W-:Y:S05]  /*70e0*/  @P0 BRA `(.L_x_113) ;  /* 0x0000000000280947 */ /* 0x000fea0003800000 */
[----:B------:R-:W-:Y:S01]  /*70f0*/  UIADD3 UR4, UPT, UPT, UR44, 0x4200, URZ ;  /* 0x000042002c047890 */ /* 0x000fe2000fffe0ff */
[----:B------:R-:W-:Y:S05]  /*7100*/  UMOV UR51, UR36 ;  /* 0x0000002400337c82 */ /* 0x000fea0008000000 */
[----:B------:R-:W-:Y:S01]  /*7110*/  MOV R86, UR4 ;  /* 0x0000000400567c02 */ /* 0x000fe20008000f00 */
[----:B------:R-:W-:Y:S03]  /*7120*/  UIADD3 UR4, UP0, UPT, UR62, 0x680, URZ ;  /* 0x000006803e047890 */ /* 0x000fe6000ff1e0ff */
[----:B------:R-:W-:Y:S01]  /*7130*/  R2UR UR48, R86 ;  /* 0x00000000563072ca */ /* 0x000fe200000e0000 */
[----:B------:R-:W-:Y:S11]  /*7140*/  UIADD3.X UR5, UPT, UPT, URZ, UR63, URZ, UP0, !UPT ;  /* 0x0000003fff057290 */ /* 0x000ff600087fe4ff */
[----:B------:R-:W-:Y:S01]  /*7150*/  @!UPT UIADD3 URZ, UPT, UPT, URZ, URZ, URZ ;  /* 0x000000fffffff290 */ /* 0x000fe2000fffe0ff */
[----:B------:R2:W-:Y:S01]  /*7160*/  UTMASTG.3D [UR48], [UR4] ;  /* 0x00000030040073b5 */ /* 0x0005e20008010000 */
[----:B------:R0:W-:Y:S01]  /*7170*/  UTMACMDFLUSH ;  /* 0x00000000000079b7 */ /* 0x0001e20000000000 */
[----:B--2---:R-:W-:Y:S04]  /*7180*/  DEPBAR.LE SB0, 0x1 ;  /* 0x000080400000791a */ /* 0x004fe80000000000 */
.L_x_113:
[----:B------:R-:W-:Y:S05]  /*7190*/  BSYNC.RECONVERGENT B0 ;  /* 0x0000000000007941 */ /* 0x000fea0003800200 */
.L_x_112:
[----:B------:R-:W-:Y:S06]  /*71a0*/  BAR.SYNC.DEFER_BLOCKING 0x1, 0x80 ;  /* 0x0042000000007b1d */ /* 0x000fec0000010000 */
[----:B------:R-:W2:Y:S01]  /*71b0*/  @P6 SYNCS.PHASECHK.TRANS64.TRYWAIT P0, [R0+URZ+0xa0], R2 ;  /* 0x0000a002000065a7 */ /* 0x000ea200080011ff */
[----:B------:R-:W-:Y:S01]  /*71c0*/  BSSY B1, `(.L_x_114) ;  /* 0x000001f000017945 */ /* 0x000fe20003800000 */
[----:B--2---:R-:W-:Y:S03]  /*71d0*/  @P6 SEL R53, RZ, 0x1, !P0 ;  /* 0x00000001ff356807 */ /* 0x004fe60004000000 */
[----:B------:R-:W-:Y:S05]  /*71e0*/  @!P6 BRA `(.L_x_115) ;  /* 0x000000000070e947 */ /* 0x000fea0003800000 */
[----:B------:R-:W-:Y:S01]  /*71f0*/  ISETP.NE.AND P1, PT, R54, RZ, PT ;  /* 0x000000ff3600720c */ /* 0x000fe20003f25270 */
[----:B------:R-:W-:Y:S01]  /*7200*/  BSSY B0, `(.L_x_116) ;  /* 0x0000008000007945 */ /* 0x000fe20003800000 */
[----:B------:R-:W-:Y:S11]  /*7210*/  ISETP.NE.AND P0, PT, R53, RZ, PT ;  /* 0x000000ff3500720c */ /* 0x000ff60003f05270 */
[----:B------:R-:W-:Y:S04]  /*7220*/  @P1 IMAD R4, R82, 0x1000, R60 ;  /* 0x0000100052041824 */ /* 0x000fe800078e023c */
[----:B------:R-:W-:Y:S01]  /*7230*/  @P1 IMAD.IADD R3, R55, 0x1, R4 ;  /* 0x0000000137031824 */ /* 0x000fe200078e0204 */
[----:B------:R-:W-:Y:S06]  /*7240*/  @P0 BRA `(.L_x_117) ;  /* 0x00000000000c0947 */ /* 0x000fec0003800000 */
[----:B------:R-:W-:Y:S04]  /*7250*/  SHF.L.U32 R2, R81, 0x1f, RZ ;  /* 0x0000001f51027819 */ /* 0x000fe800000006ff */
[----:B------:R-:W2:Y:S02]  /*7260*/  SYNCS.PHASECHK.TRANS64.TRYWAIT P0, [R0+URZ+0xa0], R2 ;  /* 0x0000a002000075a7 */ /* 0x000ea400080011ff */
[----:B--2---:R-:W-:Y:S05]  /*7270*/  @!P0 BRA `(.L_x_118) ;  /* 0x0000003400708947 */ /* 0x004fea0003800000 */
.L_x_117:
[----:B------:R-:W-:Y:S05]  /*7280*/  BSYNC B0 ;  /* 0x0000000000007941 */ /* 0x000fea0003800000 */
.L_x_116:
[----:B------:R-:W-:Y:S01]  /*7290*/  ISETP.NE.AND P0, PT, R54, RZ, PT ;  /* 0x000000ff3600720c */ /* 0x000fe20003f05270 */
[----:B--2---:R-:W-:Y:S02]  /*72a0*/  VIADD R2, R0, 0xc0 ;  /* 0x000000c000027836 */ /* 0x004fe40000000000 */
[----:B------:R-:W-:Y:S02]  /*72b0*/  IMAD.U32 R0, RZ, RZ, UR45 ;  /* 0x0000002dff007e24 */ /* 0x000fe4000f8e00ff */
[----:B------:R-:W-:Y:S03]  /*72c0*/  VIADD R82, R82, 0x1 ;  /* 0x0000000152527836 */ /* 0x000fe60000000000 */
[----:B------:R-:W-:Y:S05]  /*72d0*/  PRMT R0, R0, 0x654, R2 ;  /* 0x0000065400007816 */ /* 0x000fea0000000002 */
[----:B------:R2:W3:Y:S04]  /*72e0*/  @P0 LDS.128 R48, [R4+0x200] ;  /* 0x0002000004300984 */ /* 0x0004e80000000c00 */
        /* <DEDUP_REMOVED lines=11> */
[----:B--23--:R-:W-:Y:S02]  /*73a0*/  LOP3.LUT R81, R81, R0, RZ, 0x3c, !PT ;  /* 0x0000000051517212 */ /* 0x00cfe400078e3cff */
.L_x_115:
[----:B------:R-:W-:Y:S05]  /*73b0*/  BSYNC B1 ;  /* 0x0000000000017941 */ /* 0x000fea0003800000 */
.L_x_114:
[----:B------:R-:W-:Y:S05]  /*73c0*/  VIADD R0, R39, 0x40 ;  /* 0x0000004027007836 */ /* 0x000fea0000000000 */
[----:B------:R-:W-:Y:S04]  /*73d0*/  SHF.R.U32.HI R0, RZ, 0x15, R0 ;  /* 0x00000015ff007819 */ /* 0x000fe80000011600 */
[----:B------:R-:W-:Y:S11]  /*73e0*/  LOP3.LUT P0, RZ, R0, 0x3, R75, 0x48, !PT ;  /* 0x0000000300ff7812 */ /* 0x000ff6000780484b */
[----:B------:R-:W-:Y:S02]  /*73f0*/  @!UPT UIADD3 URZ, UPT, UPT, URZ, URZ, URZ ;  /* 0x000000fffffff290 */ /* 0x000fe4000fffe0ff */
[----:B------:R-:W-:Y:S05]  /*7400*/  @!P0 BRA `(.L_x_119) ;  /* 0x0000000000408947 */ /* 0x000fea0003800000 */
[----:B------:R-:W2:Y:S01]  /*7410*/  LDCU.64 UR8, c[0x4][0x78] ;  /* 0x01000f00ff0877ac */ /* 0x000ea20008000a00 */
[----:B------:R-:W-:Y:S01]  /*7420*/  MOV R3, 0x0 ;  /* 0x0000000000037802 */ /* 0x000fe20000000f00 */
[----:B------:R-:W-:Y:S02]  /*7430*/  HFMA2 R12, -RZ, RZ, 0, 5.9604644775390625e-08 ;  /* 0x00000001ff0c7431 */ /* 0x000fe400000001ff */
[----:B------:R-:W-:Y:S02]  /*7440*/  IMAD.MOV.U32 R8, RZ, RZ, 0x192 ;  /* 0x00000192ff087424 */ /* 0x000fe400078e00ff */
[----:B------:R-:W-:Y:S01]  /*7450*/  IMAD.MOV.U32 R13, RZ, RZ, RZ ;  /* 0x000000ffff0d7224 */ /* 0x000fe200078e00ff */
[----:B------:R-:W3:Y:S01]  /*7460*/  LDCU.64 UR6, c[0x4][0x80] ;  /* 0x01001000ff0677ac */ /* 0x000ee20008000a00 */
[----:B------:R-:W1:Y:S01]  /*7470*/  LDC.64 R2, c[0x4][R3] ;  /* 0x0100000003027b82 */ /* 0x000e620000000a00 */
[----:B------:R-:W5:Y:S01]  /*7480*/  LDCU.64 UR4, c[0x4][0x18] ;  /* 0x01000300ff0477ac */ /* 0x000f620008000a00 */
[----:B--2---:R-:W-:Y:S01]  /*7490*/  MOV R5, UR9 ;  /* 0x0000000900057c02 */ /* 0x004fe20008000f00 */
[----:B------:R-:W-:Y:S01]  /*74a0*/  IMAD.U32 R4, RZ, RZ, UR8 ;  /* 0x00000008ff047e24 */ /* 0x000fe2000f8e00ff */
[----:B---3--:R-:W-:Y:S01]  /*74b0*/  MOV R7, UR7 ;  /* 0x0000000700077c02 */ /* 0x008fe20008000f00 */
[----:B------:R-:W-:Y:S01]  /*74c0*/  IMAD.U32 R6, RZ, RZ, UR6 ;  /* 0x00000006ff067e24 */ /* 0x000fe2000f8e00ff */
[----:B-----5:R-:W-:Y:S01]  /*74d0*/  MOV R11, UR5 ;  /* 0x00000005000b7c02 */ /* 0x020fe20008000f00 */
[----:B------:R-:W-:Y:S02]  /*74e0*/  IMAD.U32 R10, RZ, RZ, UR4 ;  /* 0x00000004ff0a7e24 */ /* 0x000fe4000f8e00ff */
[----:B------:R-:W-:Y:S07]  /*74f0*/  LEPC R20, `(.L_x_119) ;  /* 0x000000001014794e */ /* 0x000fee0000000000 */
[----:B-1--4-:R-:W-:Y:S05]  /*7500*/  CALL.ABS.NOINC R2 ;  /* 0x0000000002007343 */ /* 0x012fea0003c00000 */
.L_x_119:
[C---:B------:R-:W-:Y:S01]  /*7510*/  SHF.L.U32 R2, R48.reuse, 0x10, RZ ;  /* 0x0000001030027819 */ /* 0x040fe200000006ff */
[----:B------:R-:W-:Y:S05]  /*7520*/  WARPSYNC.ALL ;  /* 0x0000000000007948 */ /* 0x000fea0003800000 */
[----:B------:R-:W-:Y:S01]  /*7530*/  R2UR UR4, R39 ;  /* 0x00000000270472ca */ /* 0x000fe200000e0000 */
[----:B------:R-:W-:Y:S01]  /*7540*/  BSSY.RECONVERGENT B0, `(.L_x_120) ;  /* 0x0000099000007945 */ /* 0x000fe20003800200 */
[C---:B------:R-:W-:Y:S02]  /*7550*/  PRMT R3, R48.reuse, 0x8880, RZ ;  /* 0x0000888030037816 */ /* 0x040fe400000000ff */
[----:B------:R-:W-:Y:S02]  /*7560*/  SHF.L.U32 R41, R48, 0x8, RZ ;  /* 0x0000000830297819 */ /* 0x000fe400000006ff */
[C---:B------:R-:W-:Y:S02]  /*7570*/  SHF.L.U32 R42, R49.reuse, 0x10, RZ ;  /* 0x00000010312a7819 */ /* 0x040fe400000006ff */
[----:B------:R-:W-:Y:S02]  /*7580*/  SHF.L.U32 R43, R49, 0x8, RZ ;  /* 0x00000008312b7819 */ /* 0x000fe400000006ff */
[----:B------:R-:W-:Y:S02]  /*7590*/  SHF.R.S32.HI R42, RZ, 0x18, R42 ;  /* 0x00000018ff2a7819 */ /* 0x000fe4000001142a */
[----:B------:R-:W-:Y:S01]  /*75a0*/  SHF.R.S32.HI R43, RZ, 0x18, R43 ;  /* 0x00000018ff2b7819 */ /* 0x000fe2000001142b */
[----:B-1----:R-:W-:Y:S01]  /*75b0*/  LDTM.16dp32bit_t0_t15.x32 R4, tmem[UR4+0x40] ;  /* 0x00004004000479ee */ /* 0x002fe20008a80000 */
[----:B------:R-:W1:Y:S01]  /*75c0*/  LDTM.16dp32bit_t16_t31.x32 R4, tmem[UR4+0x60] ;  /* 0x00006004000479ee */ /* 0x000e620008aa0000 */
[----:B------:R-:W-:Y:S02]  /*75d0*/  ISETP.NE.AND P0, PT, R87, RZ, PT ;  /* 0x000000ff5700720c */ /* 0x000fe40003f05270 */
        /* <DEDUP_REMOVED lines=16> */
[----:B------:R-:W-:Y:S01]  /*76e0*/  IMAD R5, R38, R9, RZ ;  /* 0x0000000926057224 */ /* 0x000fe200078e02ff */
[----:B------:R-:W-:Y:S01]  /*76f0*/  PRMT R7, R50, 0x8880, RZ ;  /* 0x0000888032077816 */ /* 0x000fe200000000ff */
[----:B------:R-:W-:Y:S01]  /*7700*/  IMAD R12, R38, R16, RZ ;  /* 0x00000010260c7224 */ /* 0x000fe200078e02ff */
[----:B------:R-:W-:Y:S01]  /*7710*/  I2IP.S8.S32.SAT R56, R2, R0, R56 ;  /* 0x0000000002387239 */ /* 0x000fe20000001438 */
[C---:B------:R-:W-:Y:S01]  /*7720*/  IMAD R9, R38.reuse, R13, RZ ;  /* 0x0000000d26097224 */ /* 0x040fe200078e02ff */
[----:B------:R-:W-:Y:S01]  /*7730*/  SHF.R.S32.HI R3, RZ, 0x18, R49 ;  /* 0x00000018ff037819 */ /* 0x000fe20000011431 */
[----:B------:R-:W-:Y:S01]  /*7740*/  IMAD R16, R38, R20, RZ ;  /* 0x0000001426107224 */ /* 0x000fe200078e02ff */
[----:B----4-:R-:W-:Y:S01]  /*7750*/  SHF.L.U32 R0, R44, 0x10, RZ ;  /* 0x000000102c007819 */ /* 0x010fe200000006ff */
[----:B------:R-:W-:Y:S01]  /*7760*/  IMAD R13, R38, R17, RZ ;  /* 0x00000011260d7224 */ /* 0x000fe200078e02ff */
[----:B------:R-:W-:Y:S01]  /*7770*/  SHF.L.U32 R2, R44, 0x8, RZ ;  /* 0x000000082c027819 */ /* 0x000fe200000006ff */
[C---:B------:R-:W-:Y:S01]  /*7780*/  IMAD R20, R38.reuse, R24, RZ ;  /* 0x0000001826147224 */ /* 0x040fe200078e02ff */
[----:B------:R-:W-:Y:S01]  /*7790*/  SHF.R.S32.HI R0, RZ, 0x18, R0 ;  /* 0x00000018ff007819 */ /* 0x000fe20000011400 */
[C---:B------:R-:W-:Y:S01]  /*77a0*/  IMAD R17, R38.reuse, R21, RZ ;  /* 0x0000001526117224 */ /* 0x040fe200078e02ff */
[----:B------:R-:W-:Y:S01]  /*77b0*/  SHF.R.S32.HI R2, RZ, 0x18, R2 ;  /* 0x00000018ff027819 */ /* 0x000fe20000011402 */
[C---:B------:R-:W-:Y:S02]  /*77c0*/  IMAD R24, R38.reuse, R28, RZ ;  /* 0x0000001c26187224 */ /* 0x040fe400078e02ff */
[C---:B------:R-:W-:Y:S02]  /*77d0*/  IMAD R6, R38.reuse, R10, RZ ;  /* 0x0000000a26067224 */ /* 0x040fe400078e02ff */
[C---:B------:R-:W-:Y:S02]  /*77e0*/  IMAD R21, R38.reuse, R25, RZ ;  /* 0x0000001926157224 */ /* 0x040fe400078e02ff */
[----:B------:R-:W-:Y:S01]  /*77f0*/  IMAD R28, R38, R32, RZ ;  /* 0x00000020261c7224 */ /* 0x000fe200078e02ff */
[----:B------:R-:W-:Y:S01]  /*7800*/  SHF.L.U32 R32, R50, 0x10, RZ ;  /* 0x0000001032207819 */ /* 0x000fe200000006ff */
[-C--:B------:R-:W-:Y:S02]  /*7810*/  IMAD R4, R41, R40.reuse, R4 ;  /* 0x0000002829047224 */ /* 0x080fe400078e0204 */
[----:B------:R-:W-:Y:S01]  /*7820*/  IMAD R25, R38, R29, RZ ;  /* 0x0000001d26197224 */ /* 0x000fe200078e02ff */
[----:B------:R-:W-:Y:S01]  /*7830*/  SHF.R.S32.HI R32, RZ, 0x18, R32 ;  /* 0x00000018ff207819 */ /* 0x000fe20000011420 */
[----:B------:R-:W-:Y:S02]  /*7840*/  IMAD R5, R42, R40, R5 ;  /* 0x000000282a057224 */ /* 0x000fe400078e0205 */
[----:B------:R-:W-:Y:S01]  /*7850*/  IMAD R29, R38, R33, RZ ;  /* 0x00000021261d7224 */ /* 0x000fe200078e02ff */
[----:B------:R-:W-:Y:S01]  /*7860*/  SHF.L.U32 R33, R50, 0x8, RZ ;  /* 0x0000000832217819 */ /* 0x000fe200000006ff */
[C---:B------:R-:W-:Y:S02]  /*7870*/  IMAD R11, R38.reuse, R11, RZ ;  /* 0x0000000b260b7224 */ /* 0x040fe400078e02ff */
[C---:B------:R-:W-:Y:S01]  /*7880*/  IMAD R10, R38.reuse, R14, RZ ;  /* 0x0000000e260a7224 */ /* 0x040fe200078e02ff */
[----:B------:R-:W-:Y:S01]  /*7890*/  SHF.R.S32.HI R33, RZ, 0x18, R33 ;  /* 0x00000018ff217819 */ /* 0x000fe20000011421 */
[----:B------:R-:W-:Y:S02]  /*78a0*/  IMAD R6, R43, R40, R6 ;  /* 0x000000282b067224 */ /* 0x000fe400078e0206 */
[C---:B------:R-:W-:Y:S02]  /*78b0*/  IMAD R14, R38.reuse, R18, RZ ;  /* 0x00000012260e7224 */ /* 0x040fe400078e02ff */
[C---:B------:R-:W-:Y:S02]  /*78c0*/  IMAD R18, R38.reuse, R22, RZ ;  /* 0x0000001626127224 */ /* 0x040fe400078e02ff */
[----:B------:R-:W-:Y:S01]  /*78d0*/  IMAD R11, R3, R40, R11 ;  /* 0x00000028030b7224 */ /* 0x000fe200078e020b */
[----:B------:R-:W-:Y:S01]  /*78e0*/  PRMT R3, R51, 0x8880, RZ ;  /* 0x0000888033037816 */ /* 0x000fe200000000ff */
[C---:B------:R-:W-:Y:S02]  /*78f0*/  IMAD R22, R38.reuse, R26, RZ ;  /* 0x0000001a26167224 */ /* 0x040fe400078e02ff */
[C---:B------:R-:W-:Y:S01]  /*7900*/  IMAD R26, R38.reuse, R30, RZ ;  /* 0x0000001e261a7224 */ /* 0x040fe200078e02ff */
[----:B------:R-:W-:Y:S01]  /*7910*/  I2IP.S8.S32.SAT R11, R11, R6, RZ ;  /* 0x000000060b0b7239 */ /* 0x000fe200000014ff */
[----:B------:R-:W-:Y:S01]  /*7920*/  IMAD R8, R7, R40, R8 ;  /* 0x0000002807087224 */ /* 0x000fe200078e0208 */
[----:B------:R-:W-:Y:S01]  /*7930*/  SHF.L.U32 R6, R51, 0x10, RZ ;  /* 0x0000001033067819 */ /* 0x000fe200000006ff */
[----:B------:R-:W-:Y:S01]  /*7940*/  IMAD R30, R38, R34, RZ ;  /* 0x00000022261e7224 */ /* 0x000fe200078e02ff */
[----:B------:R-:W-:Y:S01]  /*7950*/  SHF.R.S32.HI R34, RZ, 0x18, R50 ;  /* 0x00000018ff227819 */ /* 0x000fe20000011432 */
[----:B------:R-:W-:Y:S01]  /*7960*/  IMAD R9, R32, R40, R9 ;  /* 0x0000002820097224 */ /* 0x000fe200078e0209 */
[----:B------:R-:W-:Y:S01]  /*7970*/  SHF.R.S32.HI R6, RZ, 0x18, R6 ;  /* 0x00000018ff067819 */ /* 0x000fe20000011406 */
[----:B------:R-:W-:Y:S01]  /*7980*/  IMAD R15, R38, R15, RZ ;  /* 0x0000000f260f7224 */ /* 0x000fe200078e02ff */
[----:B------:R-:W-:Y:S01]  /*7990*/  I2IP.S8.S32.SAT R57, R5, R4, R11 ;  /* 0x0000000405397239 */ /* 0x000fe2000000140b */
[-C--:B------:R-:W-:Y:S01]  /*79a0*/  IMAD R10, R33, R40.reuse, R10 ;  /* 0x00000028210a7224 */ /* 0x080fe200078e020a */
[----:B------:R-:W-:Y:S01]  /*79b0*/  SHF.L.U32 R5, R45, 0x10, RZ ;  /* 0x000000102d057819 */ /* 0x000fe200000006ff */
[----:B------:R-:W-:Y:S01]  /*79c0*/  IMAD.SHL.U32 R7, R51, 0x100, RZ ;  /* 0x0000010033077824 */ /* 0x000fe200078e00ff */
[----:B------:R-:W-:Y:S01]  /*79d0*/  PRMT R4, R45, 0x8880, RZ ;  /* 0x000088802d047816 */ /* 0x000fe200000000ff */
[-C--:B------:R-:W-:Y:S01]  /*79e0*/  IMAD R15, R34, R40.reuse, R15 ;  /* 0x00000028220f7224 */ /* 0x080fe200078e020f */
[----:B------:R-:W-:Y:S01]  /*79f0*/  SHF.R.S32.HI R5, RZ, 0x18, R5 ;  /* 0x00000018ff057819 */ /* 0x000fe20000011405 */
[-C--:B------:R-:W-:Y:S01]  /*7a00*/  IMAD R12, R3, R40.reuse, R12 ;  /* 0x00000028030c7224 */ /* 0x080fe200078e020c */
[----:B------:R-:W-:Y:S01]  /*7a10*/  SHF.R.S32.HI R7, RZ, 0x18, R7 ;  /* 0x00000018ff077819 */ /* 0x000fe20000011407 */
[----:B------:R-:W-:Y:S01]  /*7a20*/  IMAD R13, R6, R40, R13 ;  /* 0x00000028060d7224 */ /* 0x000fe200078e020d */
[----:B------:R-:W-:Y:S01]  /*7a30*/  I2IP.S8.S32.SAT R15, R15, R10, RZ ;  /* 0x0000000a0f0f7239 */ /* 0x000fe200000014ff */
[----:B------:R-:W-:Y:S01]  /*7a40*/  IMAD R19, R38, R19, RZ ;  /* 0x0000001326137224 */ /* 0x000fe200078e02ff */
[----:B------:R-:W-:Y:S01]  /*7a50*/  SHF.R.S32.HI R10, RZ, 0x18, R51 ;  /* 0x00000018ff0a7819 */ /* 0x000fe20000011433 */
[----:B------:R-:W-:Y:S01]  /*7a60*/  IMAD R14, R7, R40, R14 ;  /* 0x00000028070e7224 */ /* 0x000fe200078e020e */
[----:B------:R-:W-:Y:S01]  /*7a70*/  PRMT R3, R44, 0x8880, RZ ;  /* 0x000088802c037816 */ /* 0x000fe200000000ff */
[----:B------:R-:W-:Y:S01]  /*7a80*/  IMAD R23, R38, R23, RZ ;  /* 0x0000001726177224 */ /* 0x000fe200078e02ff */
[----:B------:R-:W-:Y:S01]  /*7a90*/  I2IP.S8.S32.SAT R58, R9, R8, R15 ;  /* 0x00000008093a7239 */ /* 0x000fe2000000140f */
[-C--:B------:R-:W-:Y:S02]  /*7aa0*/  IMAD R19, R10, R40.reuse, R19 ;  /* 0x000000280a137224 */ /* 0x080fe400078e0213 */
[-C--:B------:R-:W-:Y:S01]  /*7ab0*/  IMAD R16, R3, R40.reuse, R16 ;  /* 0x0000002803107224 */ /* 0x080fe200078e0210 */
[----:B------:R-:W-:Y:S01]  /*7ac0*/  SHF.R.S32.HI R3, RZ, 0x18, R44 ;  /* 0x00000018ff037819 */ /* 0x000fe2000001142c */
[----:B------:R-:W-:Y:S01]  /*7ad0*/  IMAD R17, R0, R40, R17 ;  /* 0x0000002800117224 */ /* 0x000fe200078e0211 */
[----:B------:R-:W-:Y:S01]  /*7ae0*/  I2IP.S8.S32.SAT R14, R19, R14, RZ ;  /* 0x0000000e130e7239 */ /* 0x000fe200000014ff */
[----:B------:R-:W-:Y:S02]  /*7af0*/  IMAD.SHL.U32 R0, R45, 0x100, RZ ;  /* 0x000001002d007824 */ /* 0x000fe400078e00ff */
[-C--:B------:R-:W-:Y:S01]  /*7b00*/  IMAD R18, R2, R40.reuse, R18 ;  /* 0x0000002802127224 */ /* 0x080fe200078e0212 */
[----:B------:R-:W-:Y:S01]  /*7b10*/  SHF.R.S32.HI R2, RZ, 0x18, R45 ;  /* 0x00000018ff027819 */ /* 0x000fe2000001142d */
[-C--:B------:R-:W-:Y:S01]  /*7b20*/  IMAD R23, R3, R40.reuse, R23 ;  /* 0x0000002803177224 */ /* 0x080fe200078e0217 */
[----:B------:R-:W-:Y:S01]  /*7b30*/  SHF.R.S32.HI R0, RZ, 0x18, R0 ;  /* 0x00000018ff007819 */ /* 0x000fe20000011400 */
[-C--:B------:R-:W-:Y:S01]  /*7b40*/  IMAD R20, R4, R40.reuse, R20 ;  /* 0x0000002804147224 */ /* 0x080fe200078e0214 */
[C---:B------:R-:W-:Y:S01]  /*7b50*/  SHF.L.U32 R4, R46.reuse, 0x10, RZ ;  /* 0x000000102e047819 */ /* 0x040fe200000006ff */
[-C--:B------:R-:W-:Y:S01]  /*7b60*/  IMAD R21, R5, R40.reuse, R21 ;  /* 0x0000002805157224 */ /* 0x080fe200078e0215 */
[----:B------:R-:W-:Y:S01]  /*7b70*/  PRMT R3, R46, 0x8880, RZ ;  /* 0x000088802e037816 */ /* 0x000fe200000000ff */
[----:B------:R-:W-:Y:S01]  /*7b80*/  IMAD R27, R38, R27, RZ ;  /* 0x0000001b261b7224 */ /* 0x000fe200078e02ff */
[----:B------:R-:W-:Y:S01]  /*7b90*/  SHF.L.U32 R5, R46, 0x8, RZ ;  /* 0x000000082e057819 */ /* 0x000fe200000006ff */
[-C--:B------:R-:W-:Y:S01]  /*7ba0*/  IMAD R22, R0, R40.reuse, R22 ;  /* 0x0000002800167224 */ /* 0x080fe200078e0216 */
[----:B------:R-:W-:Y:S01]  /*7bb0*/  SHF.R.S32.HI R4, RZ, 0x18, R4 ;  /* 0x00000018ff047819 */ /* 0x000fe20000011404 */
[-C--:B------:R-:W-:Y:S01]  /*7bc0*/  IMAD R27, R2, R40.reuse, R27 ;  /* 0x00000028021b7224 */ /* 0x080fe200078e021b */
[----:B------:R-:W-:Y:S01]  /*7bd0*/  SHF.R.S32.HI R5, RZ, 0x18, R5 ;  /* 0x00000018ff057819 */ /* 0x000fe20000011405 */
[-C--:B------:R-:W-:Y:S01]  /*7be0*/  IMAD R24, R3, R40.reuse, R24 ;  /* 0x0000002803187224 */ /* 0x080fe200078e0218 */
[C---:B------:R-:W-:Y:S01]  /*7bf0*/  SHF.L.U32 R3, R47.reuse, 0x10, RZ ;  /* 0x000000102f037819 */ /* 0x040fe200000006ff */
[-C--:B------:R-:W-:Y:S01]  /*7c00*/  IMAD R25, R4, R40.reuse, R25 ;  /* 0x0000002804197224 */ /* 0x080fe200078e0219 */
[----:B------:R-:W-:Y:S01]  /*7c10*/  SHF.R.S32.HI R0, RZ, 0x18, R46 ;  /* 0x00000018ff007819 */ /* 0x000fe2000001142e */
[----:B------:R-:W-:Y:S01]  /*7c20*/  IMAD R31, R38, R31, RZ ;  /* 0x0000001f261f7224 */ /* 0x000fe200078e02ff */
[----:B------:R-:W-:Y:S01]  /*7c30*/  PRMT R2, R47, 0x8880, RZ ;  /* 0x000088802f027816 */ /* 0x000fe200000000ff */
[-C--:B------:R-:W-:Y:S01]  /*7c40*/  IMAD R26, R5, R40.reuse, R26 ;  /* 0x00000028051a7224 */ /* 0x080fe200078e021a */
[----:B------:R-:W-:Y:S01]  /*7c50*/  SHF.L.U32 R4, R47, 0x8, RZ ;  /* 0x000000082f047819 */ /* 0x000fe200000006ff */
[-C--:B------:R-:W-:Y:S01]  /*7c60*/  IMAD R31, R0, R40.reuse, R31 ;  /* 0x00000028001f7224 */ /* 0x080fe200078e021f */
[----:B------:R-:W-:Y:S01]  /*7c70*/  SHF.R.S32.HI R3, RZ, 0x18, R3 ;  /* 0x00000018ff037819 */ /* 0x000fe20000011403 */
[-C--:B------:R-:W-:Y:S01]  /*7c80*/  IMAD R28, R2, R40.reuse, R28 ;  /* 0x00000028021c7224 */ /* 0x080fe200078e021c */
[----:B------:R-:W-:Y:S01]  /*7c90*/  SHF.R.S32.HI R4, RZ, 0x18, R4 ;  /* 0x00000018ff047819 */ /* 0x000fe20000011404 */
[----:B------:R-:W-:Y:S01]  /*7ca0*/  IMAD R35, R38, R35, RZ ;  /* 0x0000002326237224 */ /* 0x000fe200078e02ff */
[----:B------:R-:W-:Y:S01]  /*7cb0*/  SHF.R.S32.HI R5, RZ, 0x18, R47 ;  /* 0x00000018ff057819 */ /* 0x000fe2000001142f */
[----:B------:R-:W-:Y:S01]  /*7cc0*/  IMAD R29, R3, R40, R29 ;  /* 0x00000028031d7224 */ /* 0x000fe200078e021d */
[----:B------:R-:W-:Y:S01]  /*7cd0*/  I2IP.S8.S32.SAT R59, R13, R12, R14 ;  /* 0x0000000c0d3b7239 */ /* 0x000fe2000000140e */
[----:B------:R-:W-:Y:S01]  /*7ce0*/  IMAD R30, R4, R40, R30 ;  /* 0x00000028041e7224 */ /* 0x000fe200078e021e */
[----:B------:R-:W-:Y:S01]  /*7cf0*/  I2IP.S8.S32.SAT R18, R23, R18, RZ ;  /* 0x0000001217127239 */ /* 0x000fe200000014ff */
[----:B------:R-:W-:Y:S01]  /*7d00*/  IMAD R35, R5, R40, R35 ;  /* 0x0000002805237224 */ /* 0x000fe200078e0223 */
[----:B------:R-:W-:Y:S01]  /*7d10*/  I2IP.S8.S32.SAT R22, R27, R22, RZ ;  /* 0x000000161b167239 */ /* 0x000fe200000014ff */
[----:B------:R1:W-:Y:S01]  /*7d20*/  STS.128 [R69+UR44+0x5200], R56 ;  /* 0x0052003845007988 */ /* 0x0003e20008000c2c */
[----:B------:R-:W-:Y:S02]  /*7d30*/  I2IP.S8.S32.SAT R26, R31, R26, RZ ;  /* 0x0000001a1f1a7239 */ /* 0x000fe400000014ff */
[----:B------:R-:W-:Y:S02]  /*7d40*/  I2IP.S8.S32.SAT R19, R35, R30, RZ ;  /* 0x0000001e23137239 */ /* 0x000fe400000014ff */
[----:B------:R-:W-:Y:S02]  /*7d50*/  I2IP.S8.S32.SAT R16, R17, R16, R18 ;  /* 0x0000001011107239 */ /* 0x000fe40000001412 */
[----:B------:R-:W-:Y:S02]  /*7d60*/  I2IP.S8.S32.SAT R17, R21, R20, R22 ;  /* 0x0000001415117239 */ /* 0x000fe40000001416 */
        /* <DEDUP_REMOVED lines=13> */
[----:B------:R-:W-:Y:S02]  /*7e40*/  UIADD3 UR4, UP0, UPT, UR62, 0x680, URZ ;  /* 0x000006803e047890 */ /* 0x000fe4000ff1e0ff */
[----:B------:R-:W-:Y:S02]  /*7e50*/  UIADD3 UR9, UPT, UPT, UR49, 0x40, URZ ;  /* 0x0000004031097890 */ /* 0x000fe4000fffe0ff */
[----:B------:R-:W-:Y:S02]  /*7e60*/  UIADD3 UR8, UPT, UPT, UR44, 0x5200, URZ ;  /* 0x000052002c087890 */ /* 0x000fe4000fffe0ff */
[----:B------:R-:W-:Y:S01]  /*7e70*/  UIADD3.X UR5, UPT, UPT, URZ, UR63, URZ, UP0, !UPT ;  /* 0x0000003fff057290 */ /* 0x000fe200087fe4ff */
[----:B------:R-:W-:Y:S01]  /*7e80*/  UMOV UR10, UR50 ;  /* 0x00000032000a7c82 */ /* 0x000fe20008000000 */
[----:B------:R-:W-:Y:S07]  /*7e90*/  UMOV UR11, UR36 ;  /* 0x00000024000b7c82 */ /* 0x000fee0008000000 */
[----:B------:R2:W-:Y:S01]  /*7ea0*/  UTMASTG.3D [UR8], [UR4] ;  /* 0x00000008040073b5 */ /* 0x0005e20008010000 */
[----:B------:R0:W-:Y:S01]  /*7eb0*/  UTMACMDFLUSH ;  /* 0x00000000000079b7 */ /* 0x0001e20000000000 */
[----:B--2---:R-:W-:Y:S04]  /*7ec0*/  DEPBAR.LE SB0, 0x1 ;  /* 0x000080400000791a */ /* 0x004fe80000000000 */
.L_x_121:
[----:B------:R-:W-:Y:S05]  /*7ed0*/  BSYNC.RECONVERGENT B0 ;  /* 0x0000000000007941 */ /* 0x000fea0003800200 */
.L_x_120:
        /* <DEDUP_REMOVED lines=14> */
.L_x_125:
[----:B------:R-:W-:Y:S05]  /*7fc0*/  BSYNC B0 ;  /* 0x0000000000007941 */ /* 0x000fea0003800000 */
.L_x_124:
[----:B------:R-:W-:Y:S01]  /*7fd0*/  ISETP.NE.AND P0, PT, R54, RZ, PT ;  /* 0x000000ff3600720c */ /* 0x000fe20003f05270 */
[----:B------:R-:W-:Y:S11]  /*7fe0*/  VIADD R82, R82, 0x1 ;  /* 0x0000000152527836 */ /* 0x000ff60000000000 */
[----:B------:R-:W-:Y:S01]  /*7ff0*/  @!UPT UIADD3 URZ, UPT, UPT, URZ, URZ, URZ ;  /* 0x000000fffffff290 */ /* 0x000fe2000fffe0ff */
[----:B------:R3:W4:Y:S04]  /*8000*/  @P0 LDS.128 R44, [R2+0x210] ;  /* 0x00021000022c0984 */ /* 0x0007280000000c00 */
[----:B------:R1:W1:Y:S01]  /*8010*/  @P0 LDS.128 R48, [R3+0x200] ;  /* 0x0002000003300984 */ /* 0x0002620000000c00 */
        /* <DEDUP_REMOVED lines=8> */
[----:B---3--:R-:W-:Y:S02]  /*80a0*/  VIADD R2, R0, 0xc0 ;  /* 0x000000c000027836 */ /* 0x008fe40000000000 */
[----:B--2---:R-:W-:Y:S05]  /*80b0*/  IMAD.U32 R0, RZ, RZ, UR45 ;  /* 0x0000002dff007e24 */ /* 0x004fea000f8e00ff */
[----:B------:R-:W-:Y:S04]  /*80c0*/  PRMT R0, R0, 0x654, R2 ;  /* 0x0000065400007816 */ /* 0x000fe80000000002 */
[----:B-----5:R2:W-:Y:S02]  /*80d0*/  SYNCS.ARRIVE.TRANS64.RED.A1T0 RZ, [R0+URZ], RZ ;  /* 0x000000ff00ff79a7 */ /* 0x0205e400081004ff */
[----:B--2---:R-:W-:Y:S04]  /*80e0*/  SEL R0, RZ, 0x1, P0 ;  /* 0x00000001ff007807 */ /* 0x004fe80000000000 */
[----:B-1--4-:R-:W-:Y:S02]  /*80f0*/  LOP3.LUT R81, R81, R0, RZ, 0x3c, !PT ;  /* 0x0000000051517212 */ /* 0x012fe400078e3cff */
.L_x_123:
[----:B------:R-:W-:Y:S05]  /*8100*/  BSYNC B1 ;  /* 0x0000000000017941 */ /* 0x000fea0003800000 */
.L_x_122:
        /* <DEDUP_REMOVED lines=21> */
.L_x_127:
        /* <DEDUP_REMOVED lines=36> */
[----:B------:R-:W-:Y:S01]  /*84a0*/  SHF.L.U32 R0, R44, 0x10, RZ ;  /* 0x000000102c007819 */ /* 0x000fe200000006ff */
        /* <DEDUP_REMOVED lines=110> */
[----:B------:R-:W-:Y:S02]  /*8b90*/  UIADD3 UR4, UPT, UPT, UR44, 0x4200, URZ ;  /* 0x000042002c047890 */ /* 0x000fe4000fffe0ff */
[----:B------:R-:W-:Y:S01]  /*8ba0*/  UIADD3 UR9, UPT, UPT, UR49, 0x80, URZ ;  /* 0x0000008031097890 */ /* 0x000fe2000fffe0ff */
[----:B------:R-:W-:Y:S01]  /*8bb0*/  UMOV UR10, UR50 ;  /* 0x00000032000a7c82 */ /* 0x000fe20008000000 */
[----:B------:R-:W-:Y:S02]  /*8bc0*/  UMOV UR11, UR36 ;  /* 0x00000024000b7c82 */ /* 0x000fe40008000000 */
        /* <DEDUP_REMOVED lines=8> */
.L_x_129:
[----:B------:R-:W-:Y:S05]  /*8c50*/  BSYNC.RECONVERGENT B0 ;  /* 0x0000000000007941 */ /* 0x000fea0003800200 */
.L_x_128:
        /* <DEDUP_REMOVED lines=14> */
.L_x_133:
[----:B------:R-:W-:Y:S05]  /*8d40*/  BSYNC B0 ;  /* 0x0000000000007941 */ /* 0x000fea0003800000 */
.L_x_132:
        /* <DEDUP_REMOVED lines=18> */
.L_x_131:
[----:B------:R-:W-:Y:S05]  /*8e70*/  BSYNC B1 ;  /* 0x0000000000017941 */ /* 0x000fea0003800000 */
.L_x_130:
        /* <DEDUP_REMOVED lines=21> */
.L_x_135:
[----:B------:R-:W-:Y:S01]  /*8fd0*/  ISETP.NE.AND P0, PT, R87, RZ, PT ;  /* 0x000000ff5700720c */ /* 0x000fe20003f05270 */
[----:B------:R-:W-:Y:S05]  /*8fe0*/  WARPSYNC.ALL ;  /* 0x0000000000007948 */ /* 0x000fea0003800000 */
[----:B------:R-:W-:Y:S01]  /*8ff0*/  IMAD.SHL.U32 R66, R49, 0x100, RZ ;  /* 0x0000010031427824 */ /* 0x000fe200078e00ff */
[----:B------:R-:W-:Y:S01]  /*9000*/  R2UR UR4, R39 ;  /* 0x00000000270472ca */ /* 0x000fe200000e0000 */
[----:B------:R-:W-:Y:S01]  /*9010*/  IMAD.SHL.U32 R60, R51, 0x100, RZ ;  /* 0x00000100333c7824 */ /* 0x000fe200078e00ff */
[C---:B------:R-:W-:Y:S01]  /*9020*/  SHF.L.U32 R2, R48.reuse, 0x10, RZ ;  /* 0x0000001030027819 */ /* 0x040fe200000006ff */
[----:B----4-:R-:W-:Y:S01]  /*9030*/  IMAD.SHL.U32 R54, R45, 0x100, RZ ;  /* 0x000001002d367824 */ /* 0x010fe200078e00ff */
[C---:B------:R-:W-:Y:S01]  /*9040*/  PRMT R0, R48.reuse, 0x8880, RZ ;  /* 0x0000888030007816 */ /* 0x040fe200000000ff */
[----:B------:R-:W-:Y:S01]  /*9050*/  BSSY.RECONVERGENT B0, `(.L_x_136) ;  /* 0x000009e000007945 */ /* 0x000fe20003800200 */
[----:B------:R-:W-:Y:S02]  /*9060*/  SHF.L.U32 R3, R48, 0x8, RZ ;  /* 0x0000000830037819 */ /* 0x000fe400000006ff */
[----:B------:R-:W-:Y:S02]  /*9070*/  SHF.R.S32.HI R2, RZ, 0x18, R2 ;  /* 0x00000018ff027819 */ /* 0x000fe40000011402 */
[----:B------:R-:W-:Y:S02]  /*9080*/  PRMT R68, R49, 0x8880, RZ ;  /* 0x0000888031447816 */ /* 0x000fe400000000ff */
[----:B------:R-:W-:Y:S01]  /*9090*/  SHF.R.S32.HI R3, RZ, 0x18, R3 ;  /* 0x00000018ff037819 */ /* 0x000fe20000011403 */
[----:B-1----:R-:W-:Y:S01]  /*90a0*/  LDTM.16dp32bit_t0_t15.x32 R4, tmem[UR4+0xc0] ;  /* 0x0000c004000479ee */ /* 0x002fe20008a80000 */
[----:B------:R-:W1:Y:S01]  /*90b0*/  LDTM.16dp32bit_t16_t31.x32 R4, tmem[UR4+0xe0] ;  /* 0x0000e004000479ee */ /* 0x000e620008aa0000 */
[----:B------:R-:W-:Y:S01]  /*90c0*/  NOP ;  /* 0x0000000000007918 */ /* 0x000fe20000000000 */
[----:B------:R-:W-:Y:S02]  /*90d0*/  SHF.L.U32 R63, R50, 0x8, RZ ;  /* 0x00000008323f7819 */ /* 0x000fe400000006ff */
[C---:B------:R-:W-:Y:S02]  /*90e0*/  PRMT R62, R51.reuse, 0x8880, RZ ;  /* 0x00008880333e7816 */ /* 0x040fe400000000ff */
[----:B------:R-:W-:Y:S02]  /*90f0*/  SHF.L.U32 R61, R51, 0x10, RZ ;  /* 0x00000010333d7819 */ /* 0x000fe400000006ff */
[----:B------:R-:W-:Y:S02]  /*9100*/  R2UR UR5, R52 ;  /* 0x00000000340572ca */ /* 0x000fe400000e0000 */
[----:B------:R-:W-:Y:S01]  /*9110*/  SHF.R.S32.HI R39, RZ, 0x18, R48 ;  /* 0x00000018ff277819 */ /* 0x000fe20000011430 */
[----:B------:R-:W-:Y:S01]  /*9120*/  IMAD.SHL.U32 R48, R47, 0x100, RZ ;  /* 0x000001002f307824 */ /* 0x000fe200078e00ff */
[----:B------:R-:W-:Y:S02]  /*9130*/  SHF.L.U32 R67, R49, 0x10, RZ ;  /* 0x0000001031437819 */ /* 0x000fe400000006ff */
[C---:B------:R-:W-:Y:S02]  /*9140*/  PRMT R65, R50.reuse, 0x8880, RZ ;  /* 0x0000888032417816 */ /* 0x040fe400000000ff */
[----:B------:R-:W-:Y:S02]  /*9150*/  SHF.R.S32.HI R41, RZ, 0x18, R49 ;  /* 0x00000018ff297819 */ /* 0x000fe40000011431 */
[----:B------:R-:W-:Y:S02]  /*9160*/  SHF.L.U32 R64, R50, 0x10, RZ ;  /* 0x0000001032407819 */ /* 0x000fe400000006ff */
[----:B------:R-:W-:Y:S01]  /*9170*/  SHF.R.S32.HI R42, RZ, 0x18, R50 ;  /* 0x00000018ff2a7819 */ /* 0x000fe20000011432 */
[----:B------:R-:W-:Y:S01]  /*9180*/  UIADD3 UR4, UPT, UPT, UR5, 0x130, URZ ;  /* 0x0000013005047890 */ /* 0x000fe2000fffe0ff */
[----:B------:R-:W-:Y:S01]  /*9190*/  PRMT R59, R44, 0x8880, RZ ;  /* 0x000088802c3b7816 */ /* 0x000fe200000000ff */
[C---:B-1----:R-:W-:Y:S02]  /*91a0*/  IMAD R4, R38.reuse, R4, RZ ;  /* 0x0000000426047224 */ /* 0x042fe400078e02ff */
[----:B------:R-:W-:Y:S01]  /*91b0*/  UPRMT UR4, UR45, 0x654, UR4 ;  /* 0x000006542d047896 */ /* 0x000fe20008000004 */
[C---:B------:R-:W-:Y:S01]  /*91c0*/  IMAD R5, R38.reuse, R5, RZ ;  /* 0x0000000526057224 */ /* 0x040fe200078e02ff */
[----:B------:R-:W-:Y:S01]  /*91d0*/  SHF.R.S32.HI R43, RZ, 0x18, R51 ;  /* 0x00000018ff2b7819 */ /* 0x000fe20000011433 */
[----:B------:R-:W-:Y:S01]  /*91e0*/  IMAD R6, R38, R6, RZ ;  /* 0x0000000626067224 */ /* 0x000fe200078e02ff */
[----:B------:R-:W-:Y:S01]  /*91f0*/  SHF.L.U32 R51, R46, 0x8, RZ ;  /* 0x000000082e337819 */ /* 0x000fe200000006ff */
[----:B------:R-:W-:Y:S01]  /*9200*/  IMAD R4, R0, R40, R4 ;  /* 0x0000002800047224 */ /* 0x000fe200078e0204 */
[----:B------:R-:W-:Y:S01]  /*9210*/  MOV R0, R68 ;  /* 0x0000004400007202 */ /* 0x000fe20000000f00 */
[----:B------:R-:W-:Y:S01]  /*9220*/  IMAD R7, R38, R7, RZ ;  /* 0x0000000726077224 */ /* 0x000fe200078e02ff */
[----:B------:R-:W-:Y:S01]  /*9230*/  SHF.L.U32 R58, R44, 0x10, RZ ;  /* 0x000000102c3a7819 */ /* 0x000fe200000006ff */
[-C--:B------:R-:W-:Y:S01]  /*9240*/  IMAD R5, R2, R40.reuse, R5 ;  /* 0x0000002802057224 */ /* 0x080fe200078e0205 */
[----:B------:R-:W-:Y:S01]  /*9250*/  SYNCS.ARRIVE.TRANS64.RED.A1T0 RZ, [UR4], RZ ;  /* 0x000000ffffff79a7 */ /* 0x000fe20008100404 */
[----:B------:R-:W-:Y:S01]  /*9260*/  IMAD R6, R3, R40, R6 ;  /* 0x0000002803067224 */ /* 0x000fe200078e0206 */
[----:B------:R-:W-:Y:S01]  /*9270*/  SHF.R.S32.HI R2, RZ, 0x18, R67 ;  /* 0x00000018ff027819 */ /* 0x000fe20000011443 */
[C---:B------:R-:W-:Y:S01]  /*9280*/  IMAD R8, R38.reuse, R8, RZ ;  /* 0x0000000826087224 */ /* 0x040fe200078e02ff */
[----:B------:R-:W-:Y:S01]  /*9290*/  SHF.R.S32.HI R3, RZ, 0x18, R66 ;  /* 0x00000018ff037819 */ /* 0x000fe20000011442 */
[-C--:B------:R-:W-:Y:S01]  /*92a0*/  IMAD R7, R39, R40.reuse, R7 ;  /* 0x0000002827077224 */ /* 0x080fe200078e0207 */
[----:B------:R-:W-:Y:S01]  /*92b0*/  MOV R39, R65 ;  /* 0x0000004100277202 */ /* 0x000fe20000000f00 */
[----:B------:R-:W-:Y:S01]  /*92c0*/  IMAD R9, R38, R9, RZ ;  /* 0x0000000926097224 */ /* 0x000fe200078e02ff */
[C---:B------:R-:W-:Y:S01]  /*92d0*/  PRMT R56, R45.reuse, 0x8880, RZ ;  /* 0x000088802d387816 */ /* 0x040fe200000000ff */
[----:B------:R-:W-:Y:S01]  /*92e0*/  IMAD R8, R0, R40, R8 ;  /* 0x0000002800087224 */ /* 0x000fe200078e0208 */
[----:B------:R-:W-:Y:S01]  /*92f0*/  SHF.L.U32 R55, R45, 0x10, RZ ;  /* 0x000000102d377819 */ /* 0x000fe200000006ff */
[----:B------:R-:W-:Y:S01]  /*9300*/  IMAD R10, R38, R10, RZ ;  /* 0x0000000a260a7224 */ /* 0x000fe200078e02ff */
[----:B------:R-:W-:Y:S01]  /*9310*/  PRMT R53, R46, 0x8880, RZ ;  /* 0x000088802e357816 */ /* 0x000fe200000000ff */
[----:B------:R-:W-:Y:S01]  /*9320*/  IMAD R9, R2, R40, R9 ;  /* 0x0000002802097224 */ /* 0x000fe200078e0209 */
[----:B------:R-:W-:Y:S01]  /*9330*/  SHF.R.S32.HI R45, RZ, 0x18, R45 ;  /* 0x00000018ff2d7819 */ /* 0x000fe2000001142d */
[----:B------:R-:W-:Y:S01]  /*9340*/  IMAD R0, R38, R20, RZ ;  /* 0x0000001426007224 */ /* 0x000fe200078e02ff */
[----:B------:R-:W-:Y:S01]  /*9350*/  SHF.L.U32 R52, R46, 0x10, RZ ;  /* 0x000000102e347819 */ /* 0x000fe200000006ff */
[C---:B------:R-:W-:Y:S01]  /*9360*/  IMAD R11, R38.reuse, R11, RZ ;  /* 0x0000000b260b7224 */ /* 0x040fe200078e02ff */
[C---:B------:R-:W-:Y:S01]  /*9370*/  PRMT R50, R47.reuse, 0x8880, RZ ;  /* 0x000088802f327816 */ /* 0x040fe200000000ff */
[C---:B------:R-:W-:Y:S01]  /*9380*/  IMAD R2, R38.reuse, R21, RZ ;  /* 0x0000001526027224 */ /* 0x040fe200078e02ff */
[----:B------:R-:W-:Y:S01]  /*9390*/  SHF.R.S32.HI R46, RZ, 0x18, R46 ;  /* 0x00000018ff2e7819 */ /* 0x000fe2000001142e */
[C---:B------:R-:W-:Y:S01]  /*93a0*/  IMAD R20, R38.reuse, R24, RZ ;  /* 0x0000001826147224 */ /* 0x040fe200078e02ff */
[----:B------:R-:W-:Y:S01]  /*93b0*/  SHF.L.U32 R49, R47, 0x10, RZ ;  /* 0x000000102f317819 */ /* 0x000fe200000006ff */
[C---:B------:R-:W-:Y:S01]  /*93c0*/  IMAD R21, R38.reuse, R25, RZ ;  /* 0x0000001926157224 */ /* 0x040fe200078e02ff */
[----:B------:R-:W-:Y:S01]  /*93d0*/  SHF.R.S32.HI R47, RZ, 0x18, R47 ;  /* 0x00000018ff2f7819 */ /* 0x000fe2000001142f */
[----:B------:R-:W-:Y:S01]  /*93e0*/  IMAD R24, R38, R28, RZ ;  /* 0x0000001c26187224 */ /* 0x000fe200078e02ff */
[----:B------:R-:W-:Y:S01]  /*93f0*/  SHF.L.U32 R57, R44, 0x8, RZ ;  /* 0x000000082c397819 */ /* 0x000fe200000006ff */
[----:B------:R-:W-:Y:S01]  /*9400*/  IMAD R10, R3, R40, R10 ;  /* 0x00000028030a7224 */ /* 0x000fe200078e020a */
[----:B------:R-:W-:Y:S01]  /*9410*/  SHF.R.S32.HI R44, RZ, 0x18, R44 ;  /* 0x00000018ff2c7819 */ /* 0x000fe2000001142c */
[----:B------:R-:W-:Y:S01]  /*9420*/  IMAD R12, R38, R12, RZ ;  /* 0x0000000c260c7224 */ /* 0x000fe200078e02ff */
[----:B------:R-:W-:Y:S01]  /*9430*/  IADD3 R36, PT, PT, R36, 0x1, RZ ;  /* 0x0000000124247810 */ /* 0x000fe20007ffe0ff */
[C---:B------:R-:W-:Y:S02]  /*9440*/  IMAD R25, R38.reuse, R29, RZ ;  /* 0x0000001d26197224 */ /* 0x040fe400078e02ff */
[C---:B------:R-:W-:Y:S01]  /*9450*/  IMAD R28, R38.reuse, R32, RZ ;  /* 0x00000020261c7224 */ /* 0x040fe200078e02ff */
[----:B------:R-:W-:Y:S01]  /*9460*/  SHF.R.S32.HI R32, RZ, 0x18, R64 ;  /* 0x00000018ff207819 */ /* 0x000fe20000011440 */
[C---:B------:R-:W-:Y:S01]  /*9470*/  IMAD R29, R38.reuse, R33, RZ ;  /* 0x00000021261d7224 */ /* 0x040fe200078e02ff */
[----:B------:R-:W-:Y:S01]  /*9480*/  I2IP.S8.S32.SAT R33, R7, R6, RZ ;  /* 0x0000000607217239 */ /* 0x000fe200000014ff */
[----:B------:R-:W-:Y:S01]  /*9490*/  IMAD R11, R41, R40, R11 ;  /* 0x00000028290b7224 */ /* 0x000fe200078e020b */
[----:B------:R-:W-:Y:S01]  /*94a0*/  SHF.R.S32.HI R6, RZ, 0x18, R63 ;  /* 0x00000018ff067819 */ /* 0x000fe2000001143f */
[C---:B------:R-:W-:Y:S01]  /*94b0*/  IMAD R13, R38.reuse, R13, RZ ;  /* 0x0000000d260d7224 */ /* 0x040fe200078e02ff */
[----:B------:R-:W-:Y:S01]  /*94c0*/  MOV R7, R62 ;  /* 0x0000003e00077202 */ /* 0x000fe20000000f00 */
[C---:B------:R-:W-:Y:S02]  /*94d0*/  IMAD R14, R38.reuse, R14, RZ ;  /* 0x0000000e260e7224 */ /* 0x040fe400078e02ff */
[C---:B------:R-:W-:Y:S02]  /*94e0*/  IMAD R3, R38.reuse, R22, RZ ;  /* 0x0000001626037224 */ /* 0x040fe400078e02ff */
[----:B------:R-:W-:Y:S02]  /*94f0*/  IMAD R12, R39, R40, R12 ;  /* 0x00000028270c7224 */ /* 0x000fe400078e020c */
[C---:B------:R-:W-:Y:S02]  /*9500*/  IMAD R22, R38.reuse, R26, RZ ;  /* 0x0000001a26167224 */ /* 0x040fe400078e02ff */
[C---:B------:R-:W-:Y:S02]  /*9510*/  IMAD R15, R38.reuse, R15, RZ ;  /* 0x0000000f260f7224 */ /* 0x040fe400078e02ff */
[----:B------:R-:W-:Y:S02]  /*9520*/  IMAD R26, R38, R30, RZ ;  /* 0x0000001e261a7224 */ /* 0x000fe400078e02ff */
[----:B------:R-:W-:Y:S02]  /*9530*/  IMAD R13, R32, R40, R13 ;  /* 0x00000028200d7224 */ /* 0x000fe400078e020d */
[C---:B------:R-:W-:Y:S01]  /*9540*/  IMAD R30, R38.reuse, R34, RZ ;  /* 0x00000022261e7224 */ /* 0x040fe200078e02ff */
[----:B------:R-:W-:Y:S01]  /*9550*/  I2IP.S8.S32.SAT R34, R11, R10, RZ ;  /* 0x0000000a0b227239 */ /* 0x000fe200000014ff */
[----:B------:R-:W-:Y:S01]  /*9560*/  IMAD R16, R38, R16, RZ ;  /* 0x0000001026107224 */ /* 0x000fe200078e02ff */
[----:B------:R-:W-:Y:S01]  /*9570*/  SHF.R.S32.HI R10, RZ, 0x18, R61 ;  /* 0x00000018ff0a7819 */ /* 0x000fe2000001143d */
[----:B------:R-:W-:Y:S01]  /*9580*/  IMAD R14, R6, R40, R14 ;  /* 0x00000028060e7224 */ /* 0x000fe200078e020e */
[----:B------:R-:W-:Y:S01]  /*9590*/  I2IP.S8.S32.SAT R61, R9, R8, R34 ;  /* 0x00000008093d7239 */ /* 0x000fe20000001422 */
[----:B------:R-:W-:Y:S01]  /*95a0*/  IMAD R17, R38, R17, RZ ;  /* 0x0000001126117224 */ /* 0x000fe200078e02ff */
[----:B------:R-:W-:Y:S01]  /*95b0*/  SHF.R.S32.HI R11, RZ, 0x18, R60 ;  /* 0x00000018ff0b7819 */ /* 0x000fe2000001143c */
[----:B------:R-:W-:Y:S01]  /*95c0*/  IMAD R15, R42, R40, R15 ;  /* 0x000000282a0f7224 */ /* 0x000fe200078e020f */
[----:B------:R-:W-:Y:S01]  /*95d0*/  I2IP.S8.S32.SAT R60, R5, R4, R33 ;  /* 0x00000004053c7239 */ /* 0x000fe20000001421 */
[C---:B------:R-:W-:Y:S01]  /*95e0*/  IMAD R18, R38.reuse, R18, RZ ;  /* 0x0000001226127224 */ /* 0x040fe200078e02ff */
[----:B------:R-:W-:Y:S01]  /*95f0*/  SHF.R.S32.HI R5, RZ, 0x18, R58 ;  /* 0x00000018ff057819 */ /* 0x000fe2000001143a */
[----:B------:R-:W-:Y:S01]  /*9600*/  IMAD R16, R7, R40, R16 ;  /* 0x0000002807107224 */ /* 0x000fe200078e0210 */
[----:B------:R-:W-:Y:S01]  /*9610*/  I2IP.S8.S32.SAT R14, R15, R14, RZ ;  /* 0x0000000e0f0e7239 */ /* 0x000fe200000014ff */
[----:B------:R-:W-:Y:S01]  /*9620*/  IMAD R19, R38, R19, RZ ;  /* 0x0000001326137224 */ /* 0x000fe200078e02ff */
[----:B------:R-:W-:Y:S01]  /*9630*/  SHF.R.S32.HI R7, RZ, 0x18, R48 ;  /* 0x00000018ff077819 */ /* 0x000fe20000011430 */
[----:B------:R-:W-:Y:S01]  /*9640*/  IMAD R17, R10, R40, R17 ;  /* 0x000000280a117224 */ /* 0x000fe200078e0211 */
[----:B------:R-:W-:Y:S01]  /*9650*/  I2IP.S8.S32.SAT R62, R13, R12, R14 ;  /* 0x0000000c0d3e7239 */ /* 0x000fe2000000140e */
[-C--:B------:R-:W-:Y:S01]  /*9660*/  IMAD R18, R11, R40.reuse, R18 ;  /* 0x000000280b127224 */ /* 0x080fe200078e0212 */
[----:B------:R-:W-:Y:S01]  /*9670*/  SHF.R.S32.HI R6, RZ, 0x18, R57 ;  /* 0x00000018ff067819 */ /* 0x000fe20000011439 */
[----:B------:R-:W-:Y:S02]  /*9680*/  IMAD.MOV.U32 R4, RZ, RZ, R59 ;  /* 0x000000ffff047224 */ /* 0x000fe400078e003b */
[-C--:B------:R-:W-:Y:S02]  /*9690*/  IMAD R19, R43, R40.reuse, R19 ;  /* 0x000000282b137224 */ /* 0x080fe400078e0213 */
[----:B------:R-:W-:Y:S01]  /*96a0*/  IMAD R0, R4, R40, R0 ;  /* 0x0000002804007224 */ /* 0x000fe200078e0200 */
[----:B------:R-:W-:Y:S01]  /*96b0*/  MOV R4, R56 ;  /* 0x0000003800047202 */ /* 0x000fe20000000f00 */
[----:B------:R-:W-:Y:S01]  /*96c0*/  IMAD R23, R38, R23, RZ ;  /* 0x0000001726177224 */ /* 0x000fe200078e02ff */
[----:B------:R-:W-:Y:S01]  /*96d0*/  I2IP.S8.S32.SAT R18, R19, R18, RZ ;  /* 0x0000001213127239 */ /* 0x000fe200000014ff */
[-C--:B------:R-:W-:Y:S01]  /*96e0*/  IMAD R2, R5, R40.reuse, R2 ;  /* 0x0000002805027224 */ /* 0x080fe200078e0202 */
[----:B------:R-:W-:Y:S01]  /*96f0*/  SHF.R.S32.HI R5, RZ, 0x18, R55 ;  /* 0x00000018ff057819 */ /* 0x000fe20000011437 */
[----:B------:R-:W-:Y:S01]  /*9700*/  IMAD R3, R6, R40, R3 ;  /* 0x0000002806037224 */ /* 0x000fe200078e0203 */
[----:B------:R-:W-:Y:S01]  /*9710*/  I2IP.S8.S32.SAT R63, R17, R16, R18 ;  /* 0x00000010113f7239 */ /* 0x000fe20000001412 */
[-C--:B------:R-:W-:Y:S01]  /*9720*/  IMAD R23, R44, R40.reuse, R23 ;  /* 0x000000282c177224 */ /* 0x080fe200078e0217 */
[----:B------:R-:W-:Y:S01]  /*9730*/  SHF.R.S32.HI R6, RZ, 0x18, R54 ;  /* 0x00000018ff067819 */ /* 0x000fe20000011436 */
[-C--:B------:R-:W-:Y:S01]  /*9740*/  IMAD R20, R4, R40.reuse, R20 ;  /* 0x0000002804147224 */ /* 0x080fe200078e0214 */
[----:B------:R-:W-:Y:S01]  /*9750*/  MOV R4, R53 ;  /* 0x0000003500047202 */ /* 0x000fe20000000f00 */
[----:B------:R1:W-:Y:S01]  /*9760*/  STS.128 [R69+UR44+0x5200], R60 ;  /* 0x0052003c45007988 */ /* 0x0003e20008000c2c */
[----:B------:R-:W-:Y:S01]  /*9770*/  IMAD R27, R38, R27, RZ ;  /* 0x0000001b261b7224 */ /* 0x000fe200078e02ff */
[----:B------:R-:W-:Y:S01]  /*9780*/  I2IP.S8.S32.SAT R3, R23, R3, RZ ;  /* 0x0000000317037239 */ /* 0x000fe200000014ff */
[-C--:B------:R-:W-:Y:S01]  /*9790*/  IMAD R21, R5, R40.reuse, R21 ;  /* 0x0000002805157224 */ /* 0x080fe200078e0215 */
[----:B------:R-:W-:Y:S01]  /*97a0*/  SHF.R.S32.HI R5, RZ, 0x18, R52 ;  /* 0x00000018ff057819 */ /* 0x000fe20000011434 */
[-C--:B------:R-:W-:Y:S01]  /*97b0*/  IMAD R22, R6, R40.reuse, R22 ;  /* 0x0000002806167224 */ /* 0x080fe200078e0216 */
[----:B------:R-:W-:Y:S01]  /*97c0*/  SHF.R.S32.HI R6, RZ, 0x18, R49 ;  /* 0x00000018ff067819 */ /* 0x000fe20000011431 */
[-C--:B------:R-:W-:Y:S02]  /*97d0*/  IMAD R27, R45, R40.reuse, R27 ;  /* 0x000000282d1b7224 */ /* 0x080fe400078e021b */
[-C--:B------:R-:W-:Y:S01]  /*97e0*/  IMAD R24, R4, R40.reuse, R24 ;  /* 0x0000002804187224 */ /* 0x080fe200078e0218 */
[----:B------:R-:W-:Y:S01]  /*97f0*/  SHF.R.S32.HI R4, RZ, 0x18, R51 ;  /* 0x00000018ff047819 */ /* 0x000fe20000011433 */
[----:B------:R-:W-:Y:S01]  /*9800*/  IMAD R25, R5, R40, R25 ;  /* 0x0000002805197224 */ /* 0x000fe200078e0219 */
[----:B------:R-:W-:Y:S01]  /*9810*/  MOV R5, R50 ;  /* 0x0000003200057202 */ /* 0x000fe20000000f00 */
[----:B------:R-:W-:Y:S02]  /*9820*/  IMAD R31, R38, R31, RZ ;  /* 0x0000001f261f7224 */ /* 0x000fe400078e02ff */
[----:B------:R-:W-:Y:S01]  /*9830*/  IMAD R26, R4, R40, R26 ;  /* 0x00000028041a7224 */ /* 0x000fe200078e021a */
[----:B------:R-:W-:Y:S01]  /*9840*/  I2IP.S8.S32.SAT R4, R2, R0, R3 ;  /* 0x0000000002047239 */ /* 0x000fe20000001403 */
[-C--:B------:R-:W-:Y:S02]  /*9850*/  IMAD R31, R46, R40.reuse, R31 ;  /* 0x000000282e1f7224 */ /* 0x080fe400078e021f */
[----:B------:R-:W-:Y:S01]  /*9860*/  IMAD R28, R5, R40, R28 ;  /* 0x00000028051c7224 */ /* 0x000fe200078e021c */
[----:B------:R-:W-:Y:S01]  /*9870*/  I2IP.S8.S32.SAT R5, R27, R22, RZ ;  /* 0x000000161b057239 */ /* 0x000fe200000014ff */
[----:B------:R-:W-:Y:S01]  /*9880*/  IMAD R29, R6, R40, R29 ;  /* 0x00000028061d7224 */ /* 0x000fe200078e021d */
[----:B------:R-:W-:Y:S01]  /*9890*/  I2IP.S8.S32.SAT R6, R31, R26, RZ ;  /* 0x0000001a1f067239 */ /* 0x000fe200000014ff */
[----:B------:R-:W-:Y:S01]  /*98a0*/  IMAD R35, R38, R35, RZ ;  /* 0x0000002326237224 */ /* 0x000fe200078e02ff */
[----:B------:R-:W-:Y:S01]  /*98b0*/  I2IP.S8.S32.SAT R5, R21, R20, R5 ;  /* 0x0000001415057239 */ /* 0x000fe20000001405 */
[----:B------:R-:W-:Y:S01]  /*98c0*/  IMAD R30, R7, R40, R30 ;  /* 0x00000028071e7224 */ /* 0x000fe200078e021e */
[----:B------:R-:W-:Y:S01]  /*98d0*/  I2IP.S8.S32.SAT R6, R25, R24, R6 ;  /* 0x0000001819067239 */ /* 0x000fe20000001406 */
[----:B------:R-:W-:Y:S05]  /*98e0*/  IMAD R35, R47, R40, R35 ;  /* 0x000000282f237224 */ /* 0x000fea00078e0223 */
[----:B------:R-:W-:Y:S04]  /*98f0*/  I2IP.S8.S32.SAT R7, R35, R30, RZ ;  /* 0x0000001e23077239 */ /* 0x000fe800000014ff */
[----:B------:R-:W-:Y:S05]  /*9900*/  I2IP.S8.S32.SAT R7, R29, R28, R7 ;  /* 0x0000001c1d077239 */ /* 0x000fea0000001407 */
        /* <DEDUP_REMOVED lines=18> */
.L_x_137:
[----:B------:R-:W-:Y:S05]  /*9a30*/  BSYNC.RECONVERGENT B0 ;  /* 0x0000000000007941 */ /* 0x000fea0003800200 */
.L_x_136:
[----:B------:R-:W-:Y:S01]  /*9a40*/  R2UR UR5, R76 ;  /* 0x000000004c0572ca */ /* 0x000fe200000e0000 */
[----:B------:R-:W-:Y:S01]  /*9a50*/  BAR.SYNC.DEFER_BLOCKING 0x1, 0x80 ;  /* 0x0042000000007b1d */ /* 0x000fe20000010000 */
[----:B------:R-:W-:Y:S01]  /*9a60*/  R2UR UR4, R77 ;  /* 0x000000004d0472ca */ /* 0x000fe200000e0000 */
[----:B------:R-:W-:Y:S01]  /*9a70*/  UISETP.NE.AND UP0, UPT, UR46, URZ, UPT ;  /* 0x000000ff2e00728c */ /* 0x000fe2000bf05270 */
[----:B------:R-:W-:Y:S02]  /*9a80*/  ISETP.NE.AND P0, PT, R79, 0x2, PT ;  /* 0x000000024f00780c */ /* 0x000fe40003f05270 */
[----:B------:R-:W-:Y:S02]  /*9a90*/  ISETP.NE.AND P1, PT, R36, 0x4, PT ;  /* 0x000000042400780c */ /* 0x000fe40003f25270 */
[----:B------:R-:W-:Y:S02]  /*9aa0*/  SEL R2, RZ, 0x1, P0 ;  /* 0x00000001ff027807 */ /* 0x000fe40000000000 */
[----:B------:R-:W-:Y:S02]  /*9ab0*/  SEL R0, RZ, 0x1, P1 ;  /* 0x00000001ff007807 */ /* 0x000fe40000800000 */
[----:B------:R-:W-:Y:S01]  /*9ac0*/  LOP3.LUT R83, R83, R2, RZ, 0x3c, !PT ;  /* 0x0000000253537212 */ /* 0x000fe200078e3cff */
[----:B------:R-:W-:Y:S01]  /*9ad0*/  UIADD3 UR31, UPT, UPT, UR37, UR5, URZ ;  /* 0x00000005251f7290 */ /* 0x000fe2000fffe0ff */
[----:B------:R-:W-:Y:S01]  /*9ae0*/  LOP3.LUT R84, R84, R0, RZ, 0x3c, !PT ;  /* 0x0000000054547212 */ /* 0x000fe200078e3cff */
[----:B------:R-:W-:Y:S01]  /*9af0*/  UIADD3 UR30, UPT, UPT, UR38, UR4, URZ ;  /* 0x00000004261e7290 */ /* 0x000fe2000fffe0ff */
[----:B------:R-:W-:Y:S02]  /*9b00*/  SEL R79, R79, RZ, P0 ;  /* 0x000000ff4f4f7207 */ /* 0x000fe40000000000 */
[----:B------:R-:W-:Y:S01]  /*9b10*/  SEL R36, R36, RZ, P1 ;  /* 0x000000ff24247207 */ /* 0x000fe20000800000 */
[----:B------:R-:W-:Y:S01]  /*9b20*/  UMOV UR36, UR59 ;  /* 0x0000003b00247c82 */ /* 0x000fe20008000000 */
[----:B------:R-:W-:Y:S07]  /*9b30*/  BRA.U UP0, `(.L_x_138) ;  /* 0xffffffb900c47547 */ /* 0x000fee000b83ffff */
[----:B------:R-:W-:Y:S05]  /*9b40*/  EXIT ;  /* 0x000000000000794d */ /* 0x000fea0003800000 */
.L_x_25:
[----:B---3--:R3:W4:Y:S02]  /*9b50*/  SYNCS.PHASECHK.TRANS64.TRYWAIT P0, [R0+URZ+0x160], R2 ;  /* 0x00016002000075a7 */ /* 0x00872400080011ff */
[----:B----4-:R-:W-:Y:S05]  /*9b60*/  @!P0 NANOSLEEP.SYNCS 0x989680 ;  /* 0x009896800000895d */ /* 0x010fea0003900000 */
[----:B------:R-:W4:Y:S02]  /*9b70*/  @!P0 SYNCS.PHASECHK.TRANS64 P0, [R0+URZ+0x160], R2 ;  /* 0x00016002000085a7 */ /* 0x000f2400080010ff */
[----:B----4-:R-:W-:Y:S05]  /*9b80*/  @!P0 BRA `(.L_x_25) ;  /* 0xfffffffc00f08947 */ /* 0x010fea000383ffff */
[----:B------:R-:W-:Y:S05]  /*9b90*/  BRA `(.L_x_139) ;  /* 0xffffff7c00787947 */ /* 0x000fea000383ffff */
.L_x_28:
[----:B--2---:R-:W-:-:S07]  /*9ba0*/  MOV R0, UR33 ;  /* 0x0000002100007c02 */ /* 0x004fce0008000f00 */
.L_x_140:
[----:B--2---:R2:W3:Y:S02]  /*9bb0*/  SYNCS.PHASECHK.TRANS64.TRYWAIT P0, [R0+URZ+0x50], R3 ;  /* 0x00005003000075a7 */ /* 0x0044e400080011ff */
[----:B---3--:R-:W-:Y:S05]  /*9bc0*/  @!P0 NANOSLEEP.SYNCS 0x989680 ;  /* 0x009896800000895d */ /* 0x008fea0003900000 */
[----:B------:R-:W3:Y:S02]  /*9bd0*/  @!P0 SYNCS.PHASECHK.TRANS64 P0, [R0+URZ+0x50], R3 ;  /* 0x00005003000085a7 */ /* 0x000ee400080010ff */
[----:B---3--:R-:W-:Y:S05]  /*9be0*/  @!P0 BRA `(.L_x_140) ;  /* 0xfffffffc00f08947 */ /* 0x008fea000383ffff */
[----:B------:R-:W-:Y:S05]  /*9bf0*/  BRA `(.L_x_27) ;  /* 0xffffff7c00c07947 */ /* 0x000fea000383ffff */
.L_x_35:
[----:B-1----:R-:W-:-:S07]  /*9c00*/  MOV R0, UR17 ;  /* 0x0000001100007c02 */ /* 0x002fce0008000f00 */
.L_x_141:
[----:B-1----:R1:W2:Y:S02]  /*9c10*/  SYNCS.PHASECHK.TRANS64.TRYWAIT P0, [R0+URZ+0x50], R3 ;  /* 0x00005003000075a7 */ /* 0x0022a400080011ff */
[----:B--2---:R-:W-:Y:S05]  /*9c20*/  @!P0 NANOSLEEP.SYNCS 0x989680 ;  /* 0x009896800000895d */ /* 0x004fea0003900000 */
[----:B------:R-:W2:Y:S02]  /*9c30*/  @!P0 SYNCS.PHASECHK.TRANS64 P0, [R0+URZ+0x50], R3 ;  /* 0x00005003000085a7 */ /* 0x000ea400080010ff */
[----:B--2---:R-:W-:Y:S05]  /*9c40*/  @!P0 BRA `(.L_x_141) ;  /* 0xfffffffc00f08947 */ /* 0x004fea000383ffff */
[----:B------:R-:W-:Y:S05]  /*9c50*/  BRA `(.L_x_34) ;  /* 0xffffff80007c7947 */ /* 0x000fea000383ffff */
.L_x_40:
[----:B-1----:R1:W2:Y:S02]  /*9c60*/  SYNCS.PHASECHK.TRANS64.TRYWAIT P0, [R3+URZ+0xf0], R0 ;  /* 0x0000f000030075a7 */ /* 0x0022a400080011ff */
[----:B--2---:R-:W-:Y:S05]  /*9c70*/  @!P0 NANOSLEEP.SYNCS 0x989680 ;  /* 0x009896800000895d */ /* 0x004fea0003900000 */
[----:B------:R-:W2:Y:S02]  /*9c80*/  @!P0 SYNCS.PHASECHK.TRANS64 P0, [R3+URZ+0xf0], R0 ;  /* 0x0000f000030085a7 */ /* 0x000ea400080010ff */
[----:B--2---:R-:W-:Y:S05]  /*9c90*/  @!P0 BRA `(.L_x_40) ;  /* 0xfffffffc00f08947 */ /* 0x004fea000383ffff */
[----:B------:R-:W-:Y:S05]  /*9ca0*/  BRA `(.L_x_142) ;  /* 0xffffff8400207947 */ /* 0x000fea000383ffff */
.L_x_44:
[----:B------:R-:W-:-:S07]  /*9cb0*/  MOV R0, UR4 ;  /* 0x0000000400007c02 */ /* 0x000fce0008000f00 */
.L_x_143:
[----:B-1----:R1:W2:Y:S02]  /*9cc0*/  SYNCS.PHASECHK.TRANS64.TRYWAIT P0, [R0+URZ], R2 ;  /* 0x00000002000075a7 */ /* 0x0022a400080011ff */
[----:B--2---:R-:W-:Y:S05]  /*9cd0*/  @!P0 NANOSLEEP.SYNCS 0x989680 ;  /* 0x009896800000895d */ /* 0x004fea0003900000 */
[----:B------:R-:W2:Y:S02]  /*9ce0*/  @!P0 SYNCS.PHASECHK.TRANS64 P0, [R0+URZ], R2 ;  /* 0x00000002000085a7 */ /* 0x000ea400080010ff */
[----:B--2---:R-:W-:Y:S05]  /*9cf0*/  @!P0 BRA `(.L_x_143) ;  /* 0xfffffffc00f08947 */ /* 0x004fea000383ffff */
[----:B------:R-:W-:Y:S05]  /*9d00*/  BRA `(.L_x_144) ;  /* 0xffffff8800cc7947 */ /* 0x000fea000383ffff */
.L_x_45:
[----:B------:R-:W-:-:S07]  /*9d10*/  MOV R0, UR5 ;  /* 0x0000000500007c02 */ /* 0x000fce0008000f00 */
.L_x_145:
[----:B-1----:R1:W2:Y:S02]  /*9d20*/  SYNCS.PHASECHK.TRANS64.TRYWAIT P0, [R0+URZ], R3 ;  /* 0x00000003000075a7 */ /* 0x0022a400080011ff */
[----:B--2---:R-:W-:Y:S05]  /*9d30*/  @!P0 NANOSLEEP.SYNCS 0x989680 ;  /* 0x009896800000895d */ /* 0x004fea0003900000 */
[----:B------:R-:W2:Y:S02]  /*9d40*/  @!P0 SYNCS.PHASECHK.TRANS64 P0, [R0+URZ], R3 ;  /* 0x00000003000085a7 */ /* 0x000ea400080010ff */
[----:B--2---:R-:W-:Y:S05]  /*9d50*/  @!P0 BRA `(.L_x_145) ;  /* 0xfffffffc00f08947 */ /* 0x004fea000383ffff */
[----:B------:R-:W-:Y:S05]  /*9d60*/  BRA `(.L_x_146) ;  /* 0xffffff8800d87947 */ /* 0x000fea000383ffff */
.L_x_46:
[----:B------:R-:W-:-:S07]  /*9d70*/  MOV R0, UR5 ;  /* 0x0000000500007c02 */ /* 0x000fce0008000f00 */
.L_x_147:
[----:B-1----:R1:W2:Y:S02]  /*9d80*/  SYNCS.PHASECHK.TRANS64.TRYWAIT P0, [R0+URZ], R3 ;  /* 0x00000003000075a7 */ /* 0x0022a400080011ff */
[----:B--2---:R-:W-:Y:S05]  /*9d90*/  @!P0 NANOSLEEP.SYNCS 0x989680 ;  /* 0x009896800000895d */ /* 0x004fea0003900000 */
[----:B------:R-:W2:Y:S02]  /*9da0*/  @!P0 SYNCS.PHASECHK.TRANS64 P0, [R0+URZ], R3 ;  /* 0x00000003000085a7 */ /* 0x000ea400080010ff */
[----:B--2---:R-:W-:Y:S05]  /*9db0*/  @!P0 BRA `(.L_x_147) ;  /* 0xfffffffc00f08947 */ /* 0x004fea000383ffff */
[----:B------:R-:W-:Y:S05]  /*9dc0*/  BRA `(.L_x_148) ;  /* 0xffffff8800e47947 */ /* 0x000fea000383ffff */
.L_x_47:
[----:B------:R-:W-:-:S07]  /*9dd0*/  MOV R0, UR5 ;  /* 0x0000000500007c02 */ /* 0x000fce0008000f00 */
.L_x_149:
[----:B-1----:R1:W2:Y:S02]  /*9de0*/  SYNCS.PHASECHK.TRANS64.TRYWAIT P0, [R0+URZ], R3 ;  /* 0x00000003000075a7 */ /* 0x0022a400080011ff */
[----:B--2---:R-:W-:Y:S05]  /*9df0*/  @!P0 NANOSLEEP.SYNCS 0x989680 ;  /* 0x009896800000895d */ /* 0x004fea0003900000 */
[----:B------:R-:W2:Y:S02]  /*9e00*/  @!P0 SYNCS.PHASECHK.TRANS64 P0, [R0+URZ], R3 ;  /* 0x00000003000085a7 */ /* 0x000ea400080010ff */
[----:B--2---:R-:W-:Y:S05]  /*9e10*/  @!P0 BRA `(.L_x_149) ;  /* 0xfffffffc00f08947 */ /* 0x004fea000383ffff */
[----:B------:R-:W-:Y:S05]  /*9e20*/  BRA `(.L_x_150) ;  /* 0xffffff8800f07947 */ /* 0x000fea000383ffff */
.L_x_48:
[----:B------:R-:W-:-:S07]  /*9e30*/  MOV R0, UR5 ;  /* 0x0000000500007c02 */ /* 0x000fce0008000f00 */
.L_x_151:
[----:B-1----:R1:W2:Y:S02]  /*9e40*/  SYNCS.PHASECHK.TRANS64.TRYWAIT P0, [R0+URZ], R3 ;  /* 0x00000003000075a7 */ /* 0x0022a400080011ff */
[----:B--2---:R-:W-:Y:S05]  /*9e50*/  @!P0 NANOSLEEP.SYNCS 0x989680 ;  /* 0x009896800000895d */ /* 0x004fea0003900000 */
[----:B------:R-:W2:Y:S02]  /*9e60*/  @!P0 SYNCS.PHASECHK.TRANS64 P0, [R0+URZ], R3 ;  /* 0x00000003000085a7 */ /* 0x000ea400080010ff */
[----:B--2---:R-:W-:Y:S05]  /*9e70*/  @!P0 BRA `(.L_x_151) ;  /* 0xfffffffc00f08947 */ /* 0x004fea000383ffff */
[----:B------:R-:W-:Y:S05]  /*9e80*/  BRA `(.L_x_152) ;  /* 0xffffff8800fc7947 */ /* 0x000fea000383ffff */
.L_x_49:
[----:B------:R-:W-:-:S07]  /*9e90*/  MOV R0, UR5 ;  /* 0x0000000500007c02 */ /* 0x000fce0008000f00 */
.L_x_153:
[----:B-1----:R1:W2:Y:S02]  /*9ea0*/  SYNCS.PHASECHK.TRANS64.TRYWAIT P0, [R0+URZ], R3 ;  /* 0x00000003000075a7 */ /* 0x0022a400080011ff */
[----:B--2---:R-:W-:Y:S05]  /*9eb0*/  @!P0 NANOSLEEP.SYNCS 0x989680 ;  /* 0x009896800000895d */ /* 0x004fea0003900000 */
[----:B------:R-:W2:Y:S02]  /*9ec0*/  @!P0 SYNCS.PHASECHK.TRANS64 P0, [R0+URZ], R3 ;  /* 0x00000003000085a7 */ /* 0x000ea400080010ff */
[----:B--2---:R-:W-:Y:S05]  /*9ed0*/  @!P0 BRA `(.L_x_153) ;  /* 0xfffffffc00f08947 */ /* 0x004fea000383ffff */
[----:B------:R-:W-:Y:S05]  /*9ee0*/  BRA `(.L_x_154) ;  /* 0xffffff8c00087947 */ /* 0x000fea000383ffff */
.L_x_50:
[----:B------:R-:W-:-:S07]  /*9ef0*/  MOV R0, UR5 ;  /* 0x0000000500007c02 */ /* 0x000fce0008000f00 */
.L_x_155:
[----:B-1----:R1:W2:Y:S02]  /*9f00*/  SYNCS.PHASECHK.TRANS64.TRYWAIT P0, [R0+URZ], R3 ;  /* 0x00000003000075a7 */ /* 0x0022a400080011ff */
[----:B--2---:R-:W-:Y:S05]  /*9f10*/  @!P0 NANOSLEEP.SYNCS 0x989680 ;  /* 0x009896800000895d */ /* 0x004fea0003900000 */
[----:B------:R-:W2:Y:S02]  /*9f20*/  @!P0 SYNCS.PHASECHK.TRANS64 P0, [R0+URZ], R3 ;  /* 0x00000003000085a7 */ /* 0x000ea400080010ff */
[----:B--2---:R-:W-:Y:S05]  /*9f30*/  @!P0 BRA `(.L_x_155) ;  /* 0xfffffffc00f08947 */ /* 0x004fea000383ffff */
[----:B------:R-:W-:Y:S05]  /*9f40*/  BRA `(.L_x_156) ;  /* 0xffffff8c00147947 */ /* 0x000fea000383ffff */
.L_x_51:
[----:B------:R-:W-:-:S07]  /*9f50*/  MOV R0, UR5 ;  /* 0x0000000500007c02 */ /* 0x000fce0008000f00 */
.L_x_157:
[----:B-1----:R1:W2:Y:S02]  /*9f60*/  SYNCS.PHASECHK.TRANS64.TRYWAIT P0, [R0+URZ], R3 ;  /* 0x00000003000075a7 */ /* 0x0022a400080011ff */
[----:B--2---:R-:W-:Y:S05]  /*9f70*/  @!P0 NANOSLEEP.SYNCS 0x989680 ;  /* 0x009896800000895d */ /* 0x004fea0003900000 */
[----:B------:R-:W2:Y:S02]  /*9f80*/  @!P0 SYNCS.PHASECHK.TRANS64 P0, [R0+URZ], R3 ;  /* 0x00000003000085a7 */ /* 0x000ea400080010ff */
[----:B--2---:R-:W-:Y:S05]  /*9f90*/  @!P0 BRA `(.L_x_157) ;  /* 0xfffffffc00f08947 */ /* 0x004fea000383ffff */
[----:B------:R-:W-:Y:S05]  /*9fa0*/  BRA `(.L_x_158) ;  /* 0xffffff8c00207947 */ /* 0x000fea000383ffff */
.L_x_52:
[----:B------:R-:W-:-:S07]  /*9fb0*/  MOV R0, UR5 ;  /* 0x0000000500007c02 */ /* 0x000fce0008000f00 */
.L_x_159:
[----:B-1----:R1:W2:Y:S02]  /*9fc0*/  SYNCS.PHASECHK.TRANS64.TRYWAIT P0, [R0+URZ], R3 ;  /* 0x00000003000075a7 */ /* 0x0022a400080011ff */
[----:B--2---:R-:W-:Y:S05]  /*9fd0*/  @!P0 NANOSLEEP.SYNCS 0x989680 ;  /* 0x009896800000895d */ /* 0x004fea0003900000 */
[----:B------:R-:W2:Y:S02]  /*9fe0*/  @!P0 SYNCS.PHASECHK.TRANS64 P0, [R0+URZ], R3 ;  /* 0x00000003000085a7 */ /* 0x000ea400080010ff */
[----:B--2---:R-:W-:Y:S05]  /*9ff0*/  @!P0 BRA `(.L_x_159) ;  /* 0xfffffffc00f08947 */ /* 0x004fea000383ffff */
[----:B------:R-:W-:Y:S05]  /*a000*/  BRA `(.L_x_160) ;  /* 0xffffff8c002c7947 */ /* 0x000fea000383ffff */
.L_x_55:
[----:B--2---:R2:W3:Y:S02]  /*a010*/  SYNCS.PHASECHK.TRANS64.TRYWAIT P0, [R2+URZ+0x150], R4 ;  /* 0x00015004020075a7 */ /* 0x0044e400080011ff */
[----:B---3--:R-:W-:Y:S05]  /*a020*/  @!P0 NANOSLEEP.SYNCS 0x989680 ;  /* 0x009896800000895d */ /* 0x008fea0003900000 */
[----:B------:R-:W3:Y:S02]  /*a030*/  @!P0 SYNCS.PHASECHK.TRANS64 P0, [R2+URZ+0x150], R4 ;  /* 0x00015004020085a7 */ /* 0x000ee400080010ff */
[----:B---3--:R-:W-:Y:S05]  /*a040*/  @!P0 BRA `(.L_x_55) ;  /* 0xfffffffc00f08947 */ /* 0x008fea000383ffff */
[----:B------:R-:W-:Y:S05]  /*a050*/  BRA `(.L_x_161) ;  /* 0xffffff8c00887947 */ /* 0x000fea000383ffff */
.L_x_56:
[----:B------:R-:W-:-:S07]  /*a060*/  MOV R2, UR4 ;  /* 0x0000000400027c02 */ /* 0x000fce0008000f00 */
.L_x_162:
[----:B--2---:R2:W3:Y:S02]  /*a070*/  SYNCS.PHASECHK.TRANS64.TRYWAIT P0, [R2+URZ+0x100], R5 ;  /* 0x00010005020075a7 */ /* 0x0044e400080011ff */
[----:B---3--:R-:W-:Y:S05]  /*a080*/  @!P0 NANOSLEEP.SYNCS 0x989680 ;  /* 0x009896800000895d */ /* 0x008fea0003900000 */
[----:B------:R-:W3:Y:S02]  /*a090*/  @!P0 SYNCS.PHASECHK.TRANS64 P0, [R2+URZ+0x100], R5 ;  /* 0x00010005020085a7 */ /* 0x000ee400080010ff */
[----:B---3--:R-:W-:Y:S05]  /*a0a0*/  @!P0 BRA `(.L_x_162) ;  /* 0xfffffffc00f08947 */ /* 0x008fea000383ffff */
[----:B------:R-:W-:Y:S05]  /*a0b0*/  BRA `(.L_x_163) ;  /* 0xffffff8c00987947 */ /* 0x000fea000383ffff */
.L_x_57:
[----:B--2---:R2:W3:Y:S02]  /*a0c0*/  SYNCS.PHASECHK.TRANS64.TRYWAIT P1, [R2+URZ+0xf0], R4 ;  /* 0x0000f004020075a7 */ /* 0x0044e400080211ff */
[----:B---3--:R-:W-:Y:S05]  /*a0d0*/  @!P1 NANOSLEEP.SYNCS 0x989680 ;  /* 0x009896800000995d */ /* 0x008fea0003900000 */
[----:B------:R-:W3:Y:S02]  /*a0e0*/  @!P1 SYNCS.PHASECHK.TRANS64 P1, [R2+URZ+0xf0], R4 ;  /* 0x0000f004020095a7 */ /* 0x000ee400080210ff */
[----:B---3--:R-:W-:Y:S05]  /*a0f0*/  @!P1 BRA `(.L_x_57) ;  /* 0xfffffffc00f09947 */ /* 0x008fea000383ffff */
[----:B------:R-:W-:Y:S05]  /*a100*/  BRA `(.L_x_164) ;  /* 0xffffff8c00c87947 */ /* 0x000fea000383ffff */
.L_x_60:
[----:B------:R-:W-:-:S07]  /*a110*/  MOV R0, UR4 ;  /* 0x0000000400007c02 */ /* 0x000fce0008000f00 */
.L_x_165:
[----:B--2---:R2:W3:Y:S02]  /*a120*/  SYNCS.PHASECHK.TRANS64.TRYWAIT P0, [R0+URZ+0x100], R2 ;  /* 0x00010002000075a7 */ /* 0x0044e400080011ff */
[----:B---3--:R-:W-:Y:S05]  /*a130*/  @!P0 NANOSLEEP.SYNCS 0x989680 ;  /* 0x009896800000895d */ /* 0x008fea0003900000 */
[----:B------:R-:W3:Y:S02]  /*a140*/  @!P0 SYNCS.PHASECHK.TRANS64 P0, [R0+URZ+0x100], R2 ;  /* 0x00010002000085a7 */ /* 0x000ee400080010ff */
[----:B---3--:R-:W-:Y:S05]  /*a150*/  @!P0 BRA `(.L_x_165) ;  /* 0xfffffffc00f08947 */ /* 0x008fea000383ffff */
[----:B------:R-:W-:Y:S05]  /*a160*/  BRA `(.L_x_59) ;  /* 0xffffff90001c7947 */ /* 0x000fea000383ffff */
.L_x_67:
[----:B-1----:R1:W2:Y:S02]  /*a170*/  SYNCS.PHASECHK.TRANS64.TRYWAIT P1, [R0+URZ+0xf0], R2 ;  /* 0x0000f002000075a7 */ /* 0x0022a400080211ff */
[----:B--2---:R-:W-:Y:S05]  /*a180*/  @!P1 NANOSLEEP.SYNCS 0x989680 ;  /* 0x009896800000995d */ /* 0x004fea0003900000 */
[----:B------:R-:W2:Y:S02]  /*a190*/  @!P1 SYNCS.PHASECHK.TRANS64 P1, [R0+URZ+0xf0], R2 ;  /* 0x0000f002000095a7 */ /* 0x000ea400080210ff */
[----:B--2---:R-:W-:Y:S05]  /*a1a0*/  @!P1 BRA `(.L_x_67) ;  /* 0xfffffffc00f09947 */ /* 0x004fea000383ffff */
[----:B------:R-:W-:Y:S05]  /*a1b0*/  BRA `(.L_x_166) ;  /* 0xffffff9400807947 */ /* 0x000fea000383ffff */
.L_x_68:
[----:B------:R-:W-:-:S07]  /*a1c0*/  MOV R2, UR23 ;  /* 0x0000001700027c02 */ /* 0x000fce0008000f00 */
.L_x_167:
[----:B-1----:R1:W2:Y:S02]  /*a1d0*/  SYNCS.PHASECHK.TRANS64.TRYWAIT P0, [R2+URZ+0x130], R0 ;  /* 0x00013000020075a7 */ /* 0x0022a400080011ff */
[----:B--2---:R-:W-:Y:S05]  /*a1e0*/  @!P0 NANOSLEEP.SYNCS 0x989680 ;  /* 0x009896800000895d */ /* 0x004fea0003900000 */
[----:B------:R-:W2:Y:S02]  /*a1f0*/  @!P0 SYNCS.PHASECHK.TRANS64 P0, [R2+URZ+0x130], R0 ;  /* 0x00013000020085a7 */ /* 0x000ea400080010ff */
[----:B--2---:R-:W-:Y:S05]  /*a200*/  @!P0 BRA `(.L_x_167) ;  /* 0xfffffffc00f08947 */ /* 0x004fea000383ffff */
[----:B------:R-:W-:Y:S05]  /*a210*/  BRA `(.L_x_168) ;  /* 0xffffff9400d07947 */ /* 0x000fea000383ffff */
.L_x_71:
[----:B------:R-:W-:Y:S07]  /*a220*/  MOV R0, UR5 ;  /* 0x0000000500007c02 */ /* 0x000fee0008000f00 */
.L_x_169:
[----:B-1----:R1:W2:Y:S02]  /*a230*/  SYNCS.PHASECHK.TRANS64.TRYWAIT P0, [R0+URZ], R2 ;  /* 0x00000002000075a7 */ /* 0x0022a400080011ff */
[----:B--2---:R-:W-:Y:S05]  /*a240*/  @!P0 NANOSLEEP.SYNCS 0x989680 ;  /* 0x009896800000895d */ /* 0x004fea0003900000 */
[----:B------:R-:W2:Y:S02]  /*a250*/  @!P0 SYNCS.PHASECHK.TRANS64 P0, [R0+URZ], R2 ;  /* 0x00000002000085a7 */ /* 0x000ea400080010ff */
[----:B--2---:R-:W-:Y:S05]  /*a260*/  @!P0 BRA `(.L_x_169) ;  /* 0xfffffffc00f08947 */ /* 0x004fea000383ffff */
[----:B------:R-:W-:Y:S05]  /*a270*/  BRA `(.L_x_70) ;  /* 0xffffff9400ec7947 */ /* 0x000fea000383ffff */
.L_x_74:
[----:B------:R-:W-:-:S07]  /*a280*/  MOV R0, UR4 ;  /* 0x0000000400007c02 */ /* 0x000fce0008000f00 */
.L_x_170:
[----:B--2---:R2:W4:Y:S02]  /*a290*/  SYNCS.PHASECHK.TRANS64.TRYWAIT P0, [R0+URZ], R2 ;  /* 0x00000002000075a7 */ /* 0x00452400080011ff */
[----:B----4-:R-:W-:Y:S05]  /*a2a0*/  @!P0 NANOSLEEP.SYNCS 0x989680 ;  /* 0x009896800000895d */ /* 0x010fea0003900000 */
[----:B------:R-:W4:Y:S02]  /*a2b0*/  @!P0 SYNCS.PHASECHK.TRANS64 P0, [R0+URZ], R2 ;  /* 0x00000002000085a7 */ /* 0x000f2400080010ff */
[----:B----4-:R-:W-:Y:S05]  /*a2c0*/  @!P0 BRA `(.L_x_170) ;  /* 0xfffffffc00f08947 */ /* 0x010fea000383ffff */
[----:B------:R-:W-:Y:S05]  /*a2d0*/  BRA `(.L_x_171) ;  /* 0xffffff9800a07947 */ /* 0x000fea000383ffff */
.L_x_75:
[----:B------:R-:W-:-:S07]  /*a2e0*/  MOV R0, UR5 ;  /* 0x0000000500007c02 */ /* 0x000fce0008000f00 */
.L_x_172:
[----:B-1----:R1:W2:Y:S02]  /*a2f0*/  SYNCS.PHASECHK.TRANS64.TRYWAIT P0, [R0+URZ], R3 ;  /* 0x00000003000075a7 */ /* 0x0022a400080011ff */
[----:B--2---:R-:W-:Y:S05]  /*a300*/  @!P0 NANOSLEEP.SYNCS 0x989680 ;  /* 0x009896800000895d */ /* 0x004fea0003900000 */
[----:B------:R-:W2:Y:S02]  /*a310*/  @!P0 SYNCS.PHASECHK.TRANS64 P0, [R0+URZ], R3 ;  /* 0x00000003000085a7 */ /* 0x000ea400080010ff */
[----:B--2---:R-:W-:Y:S05]  /*a320*/  @!P0 BRA `(.L_x_172) ;  /* 0xfffffffc00f08947 */ /* 0x004fea000383ffff */
[----:B------:R-:W-:Y:S05]  /*a330*/  BRA `(.L_x_173) ;  /* 0xffffff9800ac7947 */ /* 0x000fea000383ffff */
.L_x_76:
[----:B------:R-:W-:-:S07]  /*a340*/  MOV R0, UR5 ;  /* 0x0000000500007c02 */ /* 0x000fce0008000f00 */
.L_x_174:
[----:B-1----:R1:W2:Y:S02]  /*a350*/  SYNCS.PHASECHK.TRANS64.TRYWAIT P0, [R0+URZ], R3 ;  /* 0x00000003000075a7 */ /* 0x0022a400080011ff */
[----:B--2---:R-:W-:Y:S05]  /*a360*/  @!P0 NANOSLEEP.SYNCS 0x989680 ;  /* 0x009896800000895d */ /* 0x004fea0003900000 */
[----:B------:R-:W2:Y:S02]  /*a370*/  @!P0 SYNCS.PHASECHK.TRANS64 P0, [R0+URZ], R3 ;  /* 0x00000003000085a7 */ /* 0x000ea400080010ff */
[----:B--2---:R-:W-:Y:S05]  /*a380*/  @!P0 BRA `(.L_x_174) ;  /* 0xfffffffc00f08947 */ /* 0x004fea000383ffff */
[----:B------:R-:W-:Y:S05]  /*a390*/  BRA `(.L_x_175) ;  /* 0xffffff9800b87947 */ /* 0x000fea000383ffff */
.L_x_77:
[----:B-1----:R-:W-:-:S07]  /*a3a0*/  MOV R0, UR4 ;  /* 0x0000000400007c02 */ /* 0x002fce0008000f00 */
.L_x_176:
[----:B-1----:R1:W2:Y:S02]  /*a3b0*/  SYNCS.PHASECHK.TRANS64.TRYWAIT P0, [R0+URZ], R2 ;  /* 0x00000002000075a7 */ /* 0x0022a400080011ff */
[----:B--2---:R-:W-:Y:S05]  /*a3c0*/  @!P0 NANOSLEEP.SYNCS 0x989680 ;  /* 0x009896800000895d */ /* 0x004fea0003900000 */
[----:B------:R-:W2:Y:S02]  /*a3d0*/  @!P0 SYNCS.PHASECHK.TRANS64 P0, [R0+URZ], R2 ;  /* 0x00000002000085a7 */ /* 0x000ea400080010ff */
[----:B--2---:R-:W-:Y:S05]  /*a3e0*/  @!P0 BRA `(.L_x_176) ;  /* 0xfffffffc00f08947 */ /* 0x004fea000383ffff */
[----:B------:R-:W-:Y:S05]  /*a3f0*/  BRA `(.L_x_177) ;  /* 0xffffff9800c47947 */ /* 0x000fea000383ffff */
.L_x_82:
[----:B--2---:R2:W3:Y:S02]  /*a400*/  SYNCS.PHASECHK.TRANS64.TRYWAIT P0, [R8+URZ+0xf0], R0 ;  /* 0x0000f000080075a7 */ /* 0x0044e400080011ff */
[----:B---3--:R-:W-:Y:S05]  /*a410*/  @!P0 NANOSLEEP.SYNCS 0x989680 ;  /* 0x009896800000895d */ /* 0x008fea0003900000 */
[----:B------:R-:W3:Y:S02]  /*a420*/  @!P0 SYNCS.PHASECHK.TRANS64 P0, [R8+URZ+0xf0], R0 ;  /* 0x0000f000080085a7 */ /* 0x000ee400080010ff */
[----:B---3--:R-:W-:Y:S05]  /*a430*/  @!P0 BRA `(.L_x_82) ;  /* 0xfffffffc00f08947 */ /* 0x008fea000383ffff */
[----:B------:R-:W-:Y:S05]  /*a440*/  BRA `(.L_x_178) ;  /* 0xffffff9c00f87947 */ /* 0x000fea000383ffff */
.L_x_85:
[----:B--2---:R-:W-:Y:S07]  /*a450*/  MOV R0, UR21 ;  /* 0x0000001500007c02 */ /* 0x004fee0008000f00 */
.L_x_179:
[----:B--2---:R2:W3:Y:S02]  /*a460*/  SYNCS.PHASECHK.TRANS64.TRYWAIT P1, [R0+URZ+0xe8], R2 ;  /* 0x0000e802000075a7 */ /* 0x0044e400080211ff */
[----:B---3--:R-:W-:Y:S05]  /*a470*/  @!P1 NANOSLEEP.SYNCS 0x989680 ;  /* 0x009896800000995d */ /* 0x008fea0003900000 */
[----:B------:R-:W3:Y:S02]  /*a480*/  @!P1 SYNCS.PHASECHK.TRANS64 P1, [R0+URZ+0xe8], R2 ;  /* 0x0000e802000095a7 */ /* 0x000ee400080210ff */
[----:B---3--:R-:W-:Y:S05]  /*a490*/  @!P1 BRA `(.L_x_179) ;  /* 0xfffffffc00f09947 */ /* 0x008fea000383ffff */
[----:B------:R-:W-:Y:S05]  /*a4a0*/  BRA `(.L_x_84) ;  /* 0xffffffa400747947 */ /* 0x000fea000383ffff */
.L_x_88:
[----:B--2---:R-:W-:Y:S07]  /*a4b0*/  MOV R0, UR21 ;  /* 0x0000001500007c02 */ /* 0x004fee0008000f00 */
.L_x_180:
[----:B--2---:R2:W3:Y:S02]  /*a4c0*/  SYNCS.PHASECHK.TRANS64.TRYWAIT P0, [R0+URZ+0xc0], R4 ;  /* 0x0000c004000075a7 */ /* 0x0044e400080011ff */
[----:B---3--:R-:W-:Y:S05]  /*a4d0*/  @!P0 NANOSLEEP.SYNCS 0x989680 ;  /* 0x009896800000895d */ /* 0x008fea0003900000 */
[----:B------:R-:W3:Y:S02]  /*a4e0*/  @!P0 SYNCS.PHASECHK.TRANS64 P0, [R0+URZ+0xc0], R4 ;  /* 0x0000c004000085a7 */ /* 0x000ee400080010ff */
[----:B---3--:R-:W-:Y:S05]  /*a4f0*/  @!P0 BRA `(.L_x_180) ;  /* 0xfffffffc00f08947 */ /* 0x008fea000383ffff */
[----:B------:R-:W-:Y:S05]  /*a500*/  BRA `(.L_x_181) ;  /* 0xffffffa400cc7947 */ /* 0x000fea000383ffff */
.L_x_89:
[----:B------:R-:W-:Y:S07]  /*a510*/  MOV R0, UR21 ;  /* 0x0000001500007c02 */ /* 0x000fee0008000f00 */
.L_x_182:
[----:B--2---:R2:W3:Y:S02]  /*a520*/  SYNCS.PHASECHK.TRANS64.TRYWAIT P0, [R0+URZ+0xc8], R4 ;  /* 0x0000c804000075a7 */ /* 0x0044e400080011ff */
[----:B---3--:R-:W-:Y:S05]  /*a530*/  @!P0 NANOSLEEP.SYNCS 0x989680 ;  /* 0x009896800000895d */ /* 0x008fea0003900000 */
[----:B------:R-:W3:Y:S02]  /*a540*/  @!P0 SYNCS.PHASECHK.TRANS64 P0, [R0+URZ+0xc8], R4 ;  /* 0x0000c804000085a7 */ /* 0x000ee400080010ff */
[----:B---3--:R-:W-:Y:S05]  /*a550*/  @!P0 BRA `(.L_x_182) ;  /* 0xfffffffc00f08947 */ /* 0x008fea000383ffff */
[----:B------:R-:W-:Y:S05]  /*a560*/  BRA `(.L_x_183) ;  /* 0xffffffa800087947 */ /* 0x000fea000383ffff */
.L_x_90:
[----:B------:R-:W-:Y:S07]  /*a570*/  MOV R0, UR21 ;  /* 0x0000001500007c02 */ /* 0x000fee0008000f00 */
.L_x_184:
[----:B--2---:R2:W3:Y:S02]  /*a580*/  SYNCS.PHASECHK.TRANS64.TRYWAIT P0, [R0+URZ+0xd0], R4 ;  /* 0x0000d004000075a7 */ /* 0x0044e400080011ff */
[----:B---3--:R-:W-:Y:S05]  /*a590*/  @!P0 NANOSLEEP.SYNCS 0x989680 ;  /* 0x009896800000895d */ /* 0x008fea0003900000 */
[----:B------:R-:W3:Y:S02]  /*a5a0*/  @!P0 SYNCS.PHASECHK.TRANS64 P0, [R0+URZ+0xd0], R4 ;  /* 0x0000d004000085a7 */ /* 0x000ee400080010ff */
[----:B---3--:R-:W-:Y:S05]  /*a5b0*/  @!P0 BRA `(.L_x_184) ;  /* 0xfffffffc00f08947 */ /* 0x008fea000383ffff */
[----:B------:R-:W-:Y:S05]  /*a5c0*/  BRA `(.L_x_185) ;  /* 0xffffffa800507947 */ /* 0x000fea000383ffff */
.L_x_91:
[----:B------:R-:W-:Y:S07]  /*a5d0*/  MOV R0, UR21 ;  /* 0x0000001500007c02 */ /* 0x000fee0008000f00 */
.L_x_186:
[----:B--2---:R2:W3:Y:S02]  /*a5e0*/  SYNCS.PHASECHK.TRANS64.TRYWAIT P0, [R0+URZ+0xd8], R4 ;  /* 0x0000d804000075a7 */ /* 0x0044e400080011ff */
[----:B---3--:R-:W-:Y:S05]  /*a5f0*/  @!P0 NANOSLEEP.SYNCS 0x989680 ;  /* 0x009896800000895d */ /* 0x008fea0003900000 */
[----:B------:R-:W3:Y:S02]  /*a600*/  @!P0 SYNCS.PHASECHK.TRANS64 P0, [R0+URZ+0xd8], R4 ;  /* 0x0000d804000085a7 */ /* 0x000ee400080010ff */
[----:B---3--:R-:W-:Y:S05]  /*a610*/  @!P0 BRA `(.L_x_186) ;  /* 0xfffffffc00f08947 */ /* 0x008fea000383ffff */
[----:B------:R-:W-:Y:S05]  /*a620*/  BRA `(.L_x_187) ;  /* 0xffffffa8009c7947 */ /* 0x000fea000383ffff */
.L_x_93:
[----:B------:R-:W-:-:S07]  /*a630*/  MOV R0, UR21 ;  /* 0x0000001500007c02 */ /* 0x000fce0008000f00 */
.L_x_188:
[----:B---3--:R3:W4:Y:S02]  /*a640*/  SYNCS.PHASECHK.TRANS64.TRYWAIT P0, [R0+URZ+0xc0], R2 ;  /* 0x0000c002000075a7 */ /* 0x00872400080011ff */
[----:B----4-:R-:W-:Y:S05]  /*a650*/  @!P0 NANOSLEEP.SYNCS 0x989680 ;  /* 0x009896800000895d */ /* 0x010fea0003900000 */
[----:B------:R-:W4:Y:S02]  /*a660*/  @!P0 SYNCS.PHASECHK.TRANS64 P0, [R0+URZ+0xc0], R2 ;  /* 0x0000c002000085a7 */ /* 0x000f2400080010ff */
[----:B----4-:R-:W-:Y:S05]  /*a670*/  @!P0 BRA `(.L_x_188) ;  /* 0xfffffffc00f08947 */ /* 0x010fea000383ffff */
[----:B------:R-:W-:Y:S05]  /*a680*/  BRA `(.L_x_189) ;  /* 0xffffffac00147947 */ /* 0x000fea000383ffff */
.L_x_94:
[----:B---3--:R-:W-:-:S07]  /*a690*/  MOV R0, UR21 ;  /* 0x0000001500007c02 */ /* 0x008fce0008000f00 */
.L_x_190:
[----:B---3--:R3:W4:Y:S02]  /*a6a0*/  SYNCS.PHASECHK.TRANS64.TRYWAIT P0, [R0+URZ+0xc8], R2 ;  /* 0x0000c802000075a7 */ /* 0x00872400080011ff */
[----:B----4-:R-:W-:Y:S05]  /*a6b0*/  @!P0 NANOSLEEP.SYNCS 0x989680 ;  /* 0x009896800000895d */ /* 0x010fea0003900000 */
[----:B------:R-:W4:Y:S02]  /*a6c0*/  @!P0 SYNCS.PHASECHK.TRANS64 P0, [R0+URZ+0xc8], R2 ;  /* 0x0000c802000085a7 */ /* 0x000f2400080010ff */
[----:B----4-:R-:W-:Y:S05]  /*a6d0*/  @!P0 BRA `(.L_x_190) ;  /* 0xfffffffc00f08947 */ /* 0x010fea000383ffff */
[----:B------:R-:W-:Y:S05]  /*a6e0*/  BRA `(.L_x_191) ;  /* 0xffffffac00047947 */ /* 0x000fea000383ffff */
.L_x_95:
[----:B---3--:R-:W-:-:S07]  /*a6f0*/  MOV R0, UR21 ;  /* 0x0000001500007c02 */ /* 0x008fce0008000f00 */
.L_x_192:
[----:B---3--:R3:W4:Y:S02]  /*a700*/  SYNCS.PHASECHK.TRANS64.TRYWAIT P0, [R0+URZ+0xd0], R2 ;  /* 0x0000d002000075a7 */ /* 0x00872400080011ff */
[----:B----4-:R-:W-:Y:S05]  /*a710*/  @!P0 NANOSLEEP.SYNCS 0x989680 ;  /* 0x009896800000895d */ /* 0x010fea0003900000 */
[----:B------:R-:W4:Y:S02]  /*a720*/  @!P0 SYNCS.PHASECHK.TRANS64 P0, [R0+URZ+0xd0], R2 ;  /* 0x0000d002000085a7 */ /* 0x000f2400080010ff */
[----:B----4-:R-:W-:Y:S05]  /*a730*/  @!P0 BRA `(.L_x_192) ;  /* 0xfffffffc00f08947 */ /* 0x010fea000383ffff */
[----:B------:R-:W-:Y:S05]  /*a740*/  BRA `(.L_x_193) ;  /* 0xffffffa800f47947 */ /* 0x000fea000383ffff */
.L_x_97:
[----:B-1----:R1:W2:Y:S02]  /*a750*/  SYNCS.PHASECHK.TRANS64.TRYWAIT P0, [R3+URZ+0xf0], R0 ;  /* 0x0000f000030075a7 */ /* 0x0022a400080011ff */
[----:B--2---:R-:W-:Y:S05]  /*a760*/  @!P0 NANOSLEEP.SYNCS 0x989680 ;  /* 0x009896800000895d */ /* 0x004fea0003900000 */
[----:B------:R-:W2:Y:S02]  /*a770*/  @!P0 SYNCS.PHASECHK.TRANS64 P0, [R3+URZ+0xf0], R0 ;  /* 0x0000f000030085a7 */ /* 0x000ea400080010ff */
[----:B--2---:R-:W-:Y:S05]  /*a780*/  @!P0 BRA `(.L_x_97) ;  /* 0xfffffffc00f08947 */ /* 0x004fea000383ffff */
[----:B------:R-:W-:Y:S05]  /*a790*/  BRA `(.L_x_194) ;  /* 0xffffffac00c07947 */ /* 0x000fea000383ffff */
.L_x_108:
[----:B-1----:R1:W2:Y:S02]  /*a7a0*/  SYNCS.PHASECHK.TRANS64.TRYWAIT P1, [R2+URZ+0xa0], R0 ;  /* 0x0000a000020075a7 */ /* 0x0022a400080211ff */
[----:B--2---:R-:W-:Y:S05]  /*a7b0*/  @!P1 NANOSLEEP.SYNCS 0x989680 ;  /* 0x009896800000995d */ /* 0x004fea0003900000 */
[----:B------:R-:W2:Y:S02]  /*a7c0*/  @!P1 SYNCS.PHASECHK.TRANS64 P1, [R2+URZ+0xa0], R0 ;  /* 0x0000a000020095a7 */ /* 0x000ea400080210ff */
[----:B--2---:R-:W-:Y:S05]  /*a7d0*/  @!P1 BRA `(.L_x_108) ;  /* 0xfffffffc00f09947 */ /* 0x004fea000383ffff */
[----:B------:R-:W-:Y:S05]  /*a7e0*/  BRA `(.L_x_107) ;  /* 0xffffffbc00347947 */ /* 0x000fea000383ffff */
.L_x_110:
[----:B-1----:R1:W2:Y:S02]  /*a7f0*/  SYNCS.PHASECHK.TRANS64.TRYWAIT P0, [R52+URZ+0x110], R3 ;  /* 0x00011003340075a7 */ /* 0x0022a400080011ff */
[----:B--2---:R-:W-:Y:S05]  /*a800*/  @!P0 NANOSLEEP.SYNCS 0x989680 ;  /* 0x009896800000895d */ /* 0x004fea0003900000 */
[----:B------:R-:W2:Y:S02]  /*a810*/  @!P0 SYNCS.PHASECHK.TRANS64 P0, [R52+URZ+0x110], R3 ;  /* 0x00011003340085a7 */ /* 0x000ea400080010ff */
[----:B--2---:R-:W-:Y:S05]  /*a820*/  @!P0 BRA `(.L_x_110) ;  /* 0xfffffffc00f08947 */ /* 0x004fea000383ffff */
[----:B------:R-:W-:Y:S05]  /*a830*/  BRA `(.L_x_109) ;  /* 0xffffffbc00887947 */ /* 0x000fea000383ffff */
.L_x_118:
[----:B--2---:R2:W3:Y:S02]  /*a840*/  SYNCS.PHASECHK.TRANS64.TRYWAIT P0, [R0+URZ+0xa0], R2 ;  /* 0x0000a002000075a7 */ /* 0x0044e400080011ff */
[----:B---3--:R-:W-:Y:S05]  /*a850*/  @!P0 NANOSLEEP.SYNCS 0x989680 ;  /* 0x009896800000895d */ /* 0x008fea0003900000 */
[----:B------:R-:W3:Y:S02]  /*a860*/  @!P0 SYNCS.PHASECHK.TRANS64 P0, [R0+URZ+0xa0], R2 ;  /* 0x0000a002000085a7 */ /* 0x000ee400080010ff */
[----:B---3--:R-:W-:Y:S05]  /*a870*/  @!P0 BRA `(.L_x_118) ;  /* 0xfffffffc00f08947 */ /* 0x008fea000383ffff */
[----:B------:R-:W-:Y:S05]  /*a880*/  BRA `(.L_x_117) ;  /* 0xffffffc8007c7947 */ /* 0x000fea000383ffff */
.L_x_126:
[----:B--2---:R2:W3:Y:S02]  /*a890*/  SYNCS.PHASECHK.TRANS64.TRYWAIT P0, [R0+URZ+0xa0], R4 ;  /* 0x0000a004000075a7 */ /* 0x0044e400080011ff */
[----:B---3--:R-:W-:Y:S05]  /*a8a0*/  @!P0 NANOSLEEP.SYNCS 0x989680 ;  /* 0x009896800000895d */ /* 0x008fea0003900000 */
[----:B------:R-:W3:Y:S02]  /*a8b0*/  @!P0 SYNCS.PHASECHK.TRANS64 P0, [R0+URZ+0xa0], R4 ;  /* 0x0000a004000085a7 */ /* 0x000ee400080010ff */
[----:B---3--:R-:W-:Y:S05]  /*a8c0*/  @!P0 BRA `(.L_x_126) ;  /* 0xfffffffc00f08947 */ /* 0x008fea000383ffff */
[----:B------:R-:W-:Y:S05]  /*a8d0*/  BRA `(.L_x_125) ;  /* 0xffffffd400b87947 */ /* 0x000fea000383ffff */
.L_x_134:
[----:B--2---:R2:W3:Y:S02]  /*a8e0*/  SYNCS.PHASECHK.TRANS64.TRYWAIT P0, [R0+URZ+0xa0], R2 ;  /* 0x0000a002000075a7 */ /* 0x0044e400080011ff */
[----:B---3--:R-:W-:Y:S05]  /*a8f0*/  @!P0 NANOSLEEP.SYNCS 0x989680 ;  /* 0x009896800000895d */ /* 0x008fea0003900000 */
[----:B------:R-:W3:Y:S02]  /*a900*/  @!P0 SYNCS.PHASECHK.TRANS64 P0, [R0+URZ+0xa0], R2 ;  /* 0x0000a002000085a7 */ /* 0x000ee400080010ff */
[----:B---3--:R-:W-:Y:S05]  /*a910*/  @!P0 BRA `(.L_x_134) ;  /* 0xfffffffc00f08947 */ /* 0x008fea000383ffff */
[----:B------:R-:W-:Y:S05]  /*a920*/  BRA `(.L_x_133) ;  /* 0xffffffe400047947 */ /* 0x000fea000383ffff */
        .weak           $__internal_0_$__cuda_sm10x_tcgen05_guardrail_trap_col_being_dealloced_not_returned_by_alloc
        .type           $__internal_0_$__cuda_sm10x_tcgen05_guardrail_trap_col_being_dealloced_not_returned_by_alloc,@function
        .size           $__internal_0_$__cuda_sm10x_tcgen05_guardrail_trap_col_being_dealloced_not_returned_by_alloc,($__internal_1_$__cuda_sm10x_tcgen05_guardrail_trap_phase_invalid_during_alloc - $__internal_0_$__cuda_sm10x_tcgen05_guardrail_trap_col_being_dealloced_not_returned_by_alloc)
$__internal_0_$__cuda_sm10x_tcgen05_guardrail_trap_col_being_dealloced_not_returned_by_alloc:
[----:B------:R-:W-:Y:S05]  /*a930*/  BPT.TRAP 0x1 ;  /* 0x000000040000795c */ /* 0x000fea0000300000 */
[----:B------:R-:W-:-:S04]  /*a940*/  HFMA2 R3, -RZ, RZ, 0, 0 ;  /* 0x00000000ff037431 */ /* 0x000fc800000001ff */
[----:B------:R-:W-:Y:S05]  /*a950*/  RET.REL.NODEC R2 `(_ZN7cutlass13device_kernelINS_4gemm6kernel13GemmUniversalIN4cute5tupleIJiiiiEEENS1_10collective13CollectiveMmaINS1_35MainloopSm100TmaUmmaWarpSpecializedILi10ELi2ELi4ENS5_IJNS4_1CILi2EEENSA_ILi1EEESC_EEEEENS5_IJNSA_ILi64EEENSA_ILi256EEESF_EEEaNS5_IJlSC_lEEEaSI_NS4_8TiledMMAINS4_8MMA_AtomIJNS4_15SM100_MMA_S8_SSIaaiLi64ELi256ELNS4_4UMMA5MajorE0ELSN_0ELNSM_8SaturateE0EEEEEENS4_6LayoutINS5_IJSC_SC_SC_EEENS5_IJNSA_ILi0EEEST_ST_EEEEENS5_IJNS4_10UnderscoreESW_SW_EEEEENS4_13SM90_TMA_LOADENS4_14ComposedLayoutINS4_7SwizzleILi2ELi4ELi3EEENS4_18smem_ptr_flag_bitsILi8EEENSR_INS5_IJNSA_ILi8EEESF_EEENS5_IJSF_SC_EEEEEEEvNS4_8identityENS4_23SM90_TMA_LOAD_MULTICASTES19_vS1A_EENS_8epilogue10collective18CollectiveEpilogueINS1D_23Sm100TmaWarpSpecializedILi4ELi2ELi32ELb0ELb0EEEJSH_NS5_IJNSR_ISF_SC_EES1I_EEEaSI_aSI_NS1D_6fusion15FusionCallbacksIS1H_NS1K_17LinearCombinationIaiaiLNS_15FloatRoundStyleE2EEESH_S1J_JEEENS4_5SM1004TMEM4LOAD26SM100_TMEM_LOAD_16dp32b32xESZ_S19_NS4_39AutoVectorizingCopyWithAssumedAlignmentILi128EEENS4_14SM90_TMA_STOREES19_S1V_S1V_EEEvvEEEEvNT_6ParamsE) ;  /* 0xffffff5402a87950 */ /* 0x000fea0003c3ffff */
        .weak           $__internal_1_$__cuda_sm10x_tcgen05_guardrail_trap_phase_invalid_during_alloc
        .type           $__internal_1_$__cuda_sm10x_tcgen05_guardrail_trap_phase_invalid_during_alloc,@function
        .size           $__internal_1_$__cuda_sm10x_tcgen05_guardrail_trap_phase_invalid_during_alloc,($__internal_2_$__cuda_sm10x_tcgen05_guardrail_trap_unallocated_columns_being_dealloced - $__internal_1_$__cuda_sm10x_tcgen05_guardrail_trap_phase_invalid_during_alloc)
$__internal_1_$__cuda_sm10x_tcgen05_guardrail_trap_phase_invalid_during_alloc:
[----:B------:R-:W-:Y:S05]  /*a960*/  BPT.TRAP 0x1 ;  /* 0x000000040000795c */ /* 0x000fea0000300000 */
[----:B------:R-:W-:-:S04]  /*a970*/  MOV R5, 0x0 ;  /* 0x0000000000057802 */ /* 0x000fc80000000f00 */
[----:B------:R-:W-:Y:S05]  /*a980*/  RET.REL.NODEC R4 `(_ZN7cutlass13device_kernelINS_4gemm6kernel13GemmUniversalIN4cute5tupleIJiiiiEEENS1_10collective13CollectiveMmaINS1_35MainloopSm100TmaUmmaWarpSpecializedILi10ELi2ELi4ENS5_IJNS4_1CILi2EEENSA_ILi1EEESC_EEEEENS5_IJNSA_ILi64EEENSA_ILi256EEESF_EEEaNS5_IJlSC_lEEEaSI_NS4_8TiledMMAINS4_8MMA_AtomIJNS4_15SM100_MMA_S8_SSIaaiLi64ELi256ELNS4_4UMMA5MajorE0ELSN_0ELNSM_8SaturateE0EEEEEENS4_6LayoutINS5_IJSC_SC_SC_EEENS5_IJNSA_ILi0EEEST_ST_EEEEENS5_IJNS4_10UnderscoreESW_SW_EEEEENS4_13SM90_TMA_LOADENS4_14ComposedLayoutINS4_7SwizzleILi2ELi4ELi3EEENS4_18smem_ptr_flag_bitsILi8EEENSR_INS5_IJNSA_ILi8EEESF_EEENS5_IJSF_SC_EEEEEEEvNS4_8identityENS4_23SM90_TMA_LOAD_MULTICASTES19_vS1A_EENS_8epilogue10collective18CollectiveEpilogueINS1D_23Sm100TmaWarpSpecializedILi4ELi2ELi32ELb0ELb0EEEJSH_NS5_IJNSR_ISF_SC_EES1I_EEEaSI_aSI_NS1D_6fusion15FusionCallbacksIS1H_NS1K_17LinearCombinationIaiaiLNS_15FloatRoundStyleE2EEESH_S1J_JEEENS4_5SM1004TMEM4LOAD26SM100_TMEM_LOAD_16dp32b32xESZ_S19_NS4_39AutoVectorizingCopyWithAssumedAlignmentILi128EEENS4_14SM90_TMA_STOREES19_S1V_S1V_EEEvvEEEEvNT_6ParamsE) ;  /* 0xffffff54049c7950 */ /* 0x000fea0003c3ffff */
        .weak           $__internal_2_$__cuda_sm10x_tcgen05_guardrail_trap_unallocated_columns_being_dealloced
        .type           $__internal_2_$__cuda_sm10x_tcgen05_guardrail_trap_unallocated_columns_being_dealloced,@function
        .size           $__internal_2_$__cuda_sm10x_tcgen05_guardrail_trap_unallocated_columns_being_dealloced,(.L_x_196 - $__internal_2_$__cuda_sm10x_tcgen05_guardrail_trap_unallocated_columns_being_dealloced)
$__internal_2_$__cuda_sm10x_tcgen05_guardrail_trap_unallocated_columns_being_dealloced:
[----:B------:R-:W-:Y:S05]  /*a990*/  BPT.TRAP 0x1 ;  /* 0x000000040000795c */ /* 0x000fea0000300000 */
[----:B------:R-:W-:-:S04]  /*a9a0*/  HFMA2 R3, -RZ, RZ, 0, 0 ;  /* 0x00000000ff037431 */ /* 0x000fc800000001ff */
[----:B------:R-:W-:Y:S05]  /*a9b0*/  RET.REL.NODEC R2 `(_ZN7cutlass13device_kernelINS_4gemm6kernel13GemmUniversalIN4cute5tupleIJiiiiEEENS1_10collective13CollectiveMmaINS1_35MainloopSm100TmaUmmaWarpSpecializedILi10ELi2ELi4ENS5_IJNS4_1CILi2EEENSA_ILi1EEESC_EEEEENS5_IJNSA_ILi64EEENSA_ILi256EEESF_EEEaNS5_IJlSC_lEEEaSI_NS4_8TiledMMAINS4_8MMA_AtomIJNS4_15SM100_MMA_S8_SSIaaiLi64ELi256ELNS4_4UMMA5MajorE0ELSN_0ELNSM_8SaturateE0EEEEEENS4_6LayoutINS5_IJSC_SC_SC_EEENS5_IJNSA_ILi0EEEST_ST_EEEEENS5_IJNS4_10UnderscoreESW_SW_EEEEENS4_13SM90_TMA_LOADENS4_14ComposedLayoutINS4_7SwizzleILi2ELi4ELi3EEENS4_18smem_ptr_flag_bitsILi8EEENSR_INS5_IJNSA_ILi8EEESF_EEENS5_IJSF_SC_EEEEEEEvNS4_8identityENS4_23SM90_TMA_LOAD_MULTICASTES19_vS1A_EENS_8epilogue10collective18CollectiveEpilogueINS1D_23Sm100TmaWarpSpecializedILi4ELi2ELi32ELb0ELb0EEEJSH_NS5_IJNSR_ISF_SC_EES1I_EEEaSI_aSI_NS1D_6fusion15FusionCallbacksIS1H_NS1K_17LinearCombinationIaiaiLNS_15FloatRoundStyleE2EEESH_S1J_JEEENS4_5SM1004TMEM4LOAD26SM100_TMEM_LOAD_16dp32b32xESZ_S19_NS4_39AutoVectorizingCopyWithAssumedAlignmentILi128EEENS4_14SM90_TMA_STOREES19_S1V_S1V_EEEvvEEEEvNT_6ParamsE) ;  /* 0xffffff5402907950 */ /* 0x000fea0003c3ffff */
.L_x_195:
[----:B------:R-:W-:-:S00]  /*a9c0*/  BRA `(.L_x_195) ;  /* 0xfffffffc00fc7947 */ /* 0x000fc0000383ffff */
[----:B------:R-:W-:-:S00]  /*a9d0*/  NOP ;  /* 0x0000000000007918 */ /* 0x000fc00000000000 */
        /* <DEDUP_REMOVED lines=10> */
.L_x_196:


//--------------------- .nv.global.init           --------------------------
	.section	.nv.global.init,"aw",@progbits
.nv.global.init:
	.type		$str$27,@object
	.size		$str$27,($str$28 - $str$27)
$str$27:
        /*0000*/ 	.byte	0x28, 0x61, 0x64, 0x64, 0x72, 0x65, 0x73, 0x73, 0x20, 0x26, 0x20, 0x6d, 0x61, 0x73, 0x6b, 0x29
        /*0010*/ 	.byte	0x20, 0x3d, 0x3d, 0x20, 0x30, 0x00
	.type		$str$28,@object
	.size		$str$28,($str$26 - $str$28)
$str$28:
        /*0016*/ 	.byte	0x2f, 0x74, 0x6d, 0x70, 0x2f, 0x63, 0x75, 0x74, 0x6c, 0x61, 0x73, 0x73, 0x5f, 0x73, 0x77, 0x65
        /*0026*/ 	.byte	0x65, 0x70, 0x5f, 0x73, 0x72, 0x63, 0x2f, 0x69, 0x6e, 0x63, 0x6c, 0x75, 0x64, 0x65, 0x2f, 0x63
        /*0036*/ 	.byte	0x75, 0x74, 0x65, 0x2f, 0x70, 0x6f, 0x69, 0x6e, 0x74, 0x65, 0x72, 0x5f, 0x66, 0x6c, 0x61, 0x67
        /*0046*/ 	.byte	0x67, 0x65, 0x64, 0x2e, 0x68, 0x70, 0x70, 0x00
	.type		$str$26,@object
	.size		$str$26,($str$25 - $str$26)
$str$26:
        /*004e*/ 	.byte	0x2f, 0x74, 0x6d, 0x70, 0x2f, 0x63, 0x75, 0x74, 0x6c, 0x61, 0x73, 0x73, 0x5f, 0x73, 0x77, 0x65
        /*005e*/ 	.byte	0x65, 0x70, 0x5f, 0x73, 0x72, 0x63, 0x2f, 0x69, 0x6e, 0x63, 0x6c, 0x75, 0x64, 0x65, 0x2f, 0x63
        /*006e*/ 	.byte	0x75, 0x74, 0x65, 0x2f, 0x61, 0x74, 0x6f, 0x6d, 0x2f, 0x63, 0x6f, 0x70, 0x79, 0x5f, 0x74, 0x72
        /*007e*/ 	.byte	0x61, 0x69, 0x74, 0x73, 0x5f, 0x73, 0x6d, 0x31, 0x30, 0x30, 0x2e, 0x68, 0x70, 0x70, 0x00
	.type		$str$25,@object
	.size		$str$25,(__unnamed_1 - $str$25)
$str$25:
        /*008d*/ 	.byte	0x28, 0x28, 0x75, 0x69, 0x6e, 0x74, 0x33, 0x32, 0x5f, 0x74, 0x28, 0x74, 0x68, 0x72, 0x65, 0x61
        /*009d*/ 	.byte	0x64, 0x49, 0x64, 0x78, 0x2e, 0x78, 0x29, 0x20, 0x2f, 0x20, 0x33, 0x32, 0x29, 0x20, 0x25, 0x20
        /*00ad*/ 	.byte	0x34, 0x29, 0x20, 0x3d, 0x3d, 0x20, 0x28, 0x28, 0x28, 0x74, 0x6d, 0x65, 0x6d, 0x5f, 0x61, 0x64
        /*00bd*/ 	.byte	0x64, 0x72, 0x20, 0x3e, 0x3e, 0x20, 0x31, 0x36, 0x29, 0x20, 0x2f, 0x20, 0x33, 0x32, 0x29, 0x20
        /*00cd*/ 	.byte	0x25, 0x20, 0x34, 0x29, 0x00
	.type		__unnamed_1,@object
	.size		__unnamed_1,(__unnamed_2 - __unnamed_1)
__unnamed_1:
        /*00d2*/ 	.byte	0x61, 0x75, 0x74, 0x6f, 0x20, 0x63, 0x75, 0x74, 0x65, 0x3a, 0x3a, 0x61, 0x73, 0x5f, 0x70, 0x6f
        /* <DEDUP_REMOVED lines=24> */
        /*0262*/ 	.byte	0x00
	.type		__unnamed_2,@object
	.size		__unnamed_2,(__unnamed_3 - __unnamed_2)
__unnamed_2:
        /* <DEDUP_REMOVED lines=26> */
	.type		__unnamed_3,@object
	.size		__unnamed_3,(.L_3 - __unnamed_3)
__unnamed_3:
        /* <DEDUP_REMOVED lines=41> */
.L_3:


//--------------------- .nv.shared._ZN7cutlass13device_kernelINS_4gemm6kernel13GemmUniversalIN4cute5tupleIJiiiiEEENS1_10collective13CollectiveMmaINS1_35MainloopSm100TmaUmmaWarpSpecializedILi10ELi2ELi4ENS5_IJNS4_1CILi2EEENSA_ILi1EEESC_EEEEENS5_IJNSA_ILi64EEENSA_ILi256EEESF_EEEaNS5_IJlSC_lEEEaSI_NS4_8TiledMMAINS4_8MMA_AtomIJNS4_15SM100_MMA_S8_SSIaaiLi64ELi256ELNS4_4UMMA5MajorE0ELSN_0ELNSM_8SaturateE0EEEEEENS4_6LayoutINS5_IJSC_SC_SC_EEENS5_IJNSA_ILi0EEEST_ST_EEEEENS5_IJNS4_10UnderscoreESW_SW_EEEEENS4_13SM90_TMA_LOADENS4_14ComposedLayoutINS4_7SwizzleILi2ELi4ELi3EEENS4_18smem_ptr_flag_bitsILi8EEENSR_INS5_IJNSA_ILi8EEESF_EEENS5_IJSF_SC_EEEEEEEvNS4_8identityENS4_23SM90_TMA_LOAD_MULTICASTES19_vS1A_EENS_8epilogue10collective18CollectiveEpilogueINS1D_23Sm100TmaWarpSpecializedILi4ELi2ELi32ELb0ELb0EEEJSH_NS5_IJNSR_ISF_SC_EES1I_EEEaSI_aSI_NS1D_6fusion15FusionCallbacksIS1H_NS1K_17LinearCombinationIaiaiLNS_15FloatRoundStyleE2EEESH_S1J_JEEENS4_5SM1004TMEM4LOAD26SM100_TMEM_LOAD_16dp32b32xESZ_S19_NS4_39AutoVectorizingCopyWithAssumedAlignmentILi128EEENS4_14SM90_TMA_STOREES19_S1V_S1V_EEEvvEEEEvNT_6ParamsE --------------------------
	.section	.nv.shared._ZN7cutlass13device_kernelINS_4gemm6kernel13GemmUniversalIN4cute5tupleIJiiiiEEENS1_10collective13CollectiveMmaINS1_35MainloopSm100TmaUmmaWarpSpecializedILi10ELi2ELi4ENS5_IJNS4_1CILi2EEENSA_ILi1EEESC_EEEEENS5_IJNSA_ILi64EEENSA_ILi256EEESF_EEEaNS5_IJlSC_lEEEaSI_NS4_8TiledMMAINS4_8MMA_AtomIJNS4_15SM100_MMA_S8_SSIaaiLi64ELi256ELNS4_4UMMA5MajorE0ELSN_0ELNSM_8SaturateE0EEEEEENS4_6LayoutINS5_IJSC_SC_SC_EEENS5_IJNSA_ILi0EEEST_ST_EEEEENS5_IJNS4_10UnderscoreESW_SW_EEEEENS4_13SM90_TMA_LOADENS4_14ComposedLayoutINS4_7SwizzleILi2ELi4ELi3EEENS4_18smem_ptr_flag_bitsILi8EEENSR_INS5_IJNSA_ILi8EEESF_EEENS5_IJSF_SC_EEEEEEEvNS4_8identityENS4_23SM90_TMA_LOAD_MULTICASTES19_vS1A_EENS_8epilogue10collective18CollectiveEpilogueINS1D_23Sm100TmaWarpSpecializedILi4ELi2ELi32ELb0ELb0EEEJSH_NS5_IJNSR_ISF_SC_EES1I_EEEaSI_aSI_NS1D_6fusion15FusionCallbacksIS1H_NS1K_17LinearCombinationIaiaiLNS_15FloatRoundStyleE2EEESH_S1J_JEEENS4_5SM1004TMEM4LOAD26SM100_TMEM_LOAD_16dp32b32xESZ_S19_NS4_39AutoVectorizingCopyWithAssumedAlignmentILi128EEENS4_14SM90_TMA_STOREES19_S1V_S1V_EEEvvEEEEvNT_6ParamsE,"aw",@nobits
	.sectionflags	@""
	.align	16
	.zero		1024


//--------------------- .nv.shared.reserved.0     --------------------------
	.section	.nv.shared.reserved.0,"aw",@nobits
	.weak		__nv_reservedSMEM_offset_0_alias
	.size		__nv_reservedSMEM_offset_0_alias, 0, 64
	.other		__nv_reservedSMEM_offset_0_alias,@"STO_CUDA_RESERVED_SHARED STV_DEFAULT"
__nv_reservedSMEM_offset_0_alias:
	.zero		0
.nv.shared.reserved.0:
	.zero		64
	.weak		__nv_reservedSMEM_tcgen05_partition
	.type		__nv_reservedSMEM_tcgen05_partition,@object
	.size		__nv_reservedSMEM_tcgen05_partition,(.L_0 - __nv_reservedSMEM_tcgen05_partition)
__nv_reservedSMEM_tcgen05_partition:
	.zero		32
.L_0:


//--------------------- .nv.global                --------------------------
	.section	.nv.global,"aw",@nobits
.nv.global:
	.type		_ZN40_INTERNAL_117eeaaf_4_k_cu_5cf77c41_169534cute1_E,@object
	.size		_ZN40_INTERNAL_117eeaaf_4_k_cu_5cf77c41_169534cute1_E,(_ZN40_INTERNAL_117eeaaf_4_k_cu_5cf77c41_169534cuda3std3__45__cpo6cbeginE - _ZN40_INTERNAL_117eeaaf_4_k_cu_5cf77c41_169534cute1_E)
_ZN40_INTERNAL_117eeaaf_4_k_cu_5cf77c41_169534cute1_E:
	.zero		1
	.type		_ZN40_INTERNAL_117eeaaf_4_k_cu_5cf77c41_169534cuda3std3__45__cpo6cbeginE,@object
	.size		_ZN40_INTERNAL_117eeaaf_4_k_cu_5cf77c41_169534cuda3std3__45__cpo6cbeginE,(_ZN40_INTERNAL_117eeaaf_4_k_cu_5cf77c41_169534cuda3std3__48in_placeE - _ZN40_INTERNAL_117eeaaf_4_k_cu_5cf77c41_169534cuda3std3__45__cpo6cbeginE)
_ZN40_INTERNAL_117eeaaf_4_k_cu_5cf77c41_169534cuda3std3__45__cpo6cbeginE:
	.zero		1
	.type		_ZN40_INTERNAL_117eeaaf_4_k_cu_5cf77c41_169534cuda3std3__48in_placeE,@object
	.size		_ZN40_INTERNAL_117eeaaf_4_k_cu_5cf77c41_169534cuda3std3__48in_placeE,(_ZN40_INTERNAL_117eeaaf_4_k_cu_5cf77c41_169534cuda3std6ranges3__45__cpo9iter_moveE - _ZN40_INTERNAL_117eeaaf_4_k_cu_5cf77c41_169534cuda3std3__48in_placeE)
_ZN40_INTERNAL_117eeaaf_4_k_cu_5cf77c41_169534cuda3std3__48in_placeE:
	.zero		1
	.type		_ZN40_INTERNAL_117eeaaf_4_k_cu_5cf77c41_169534cuda3std6ranges3__45__cpo9iter_moveE,@object
	.size		_ZN40_INTERNAL_117eeaaf_4_k_cu_5cf77c41_169534cuda3std6ranges3__45__cpo9iter_moveE,(_ZN40_INTERNAL_117eeaaf_4_k_cu_5cf77c41_169534cuda3std3__45__cpo5beginE - _ZN40_INTERNAL_117eeaaf_4_k_cu_5cf77c41_169534cuda3std6ranges3__45__cpo9iter_moveE)
_ZN40_INTERNAL_117eeaaf_4_k_cu_5cf77c41_169534cuda3std6ranges3__45__cpo9iter_moveE:
	.zero		1
	.type		_ZN40_INTERNAL_117eeaaf_4_k_cu_5cf77c41_169534cuda3std3__45__cpo5beginE,@object
	.size		_ZN40_INTERNAL_117eeaaf_4_k_cu_5cf77c41_169534cuda3std3__45__cpo5beginE,(_ZN40_INTERNAL_117eeaaf_4_k_cu_5cf77c41_169534cuda3std3__442_GLOBAL__N__117eeaaf_4_k_cu_5cf77c41_169536ignoreE - _ZN40_INTERNAL_117eeaaf_4_k_cu_5cf77c41_169534cuda3std3__45__cpo5beginE)
_ZN40_INTERNAL_117eeaaf_4_k_cu_5cf77c41_169534cuda3std3__45__cpo5beginE:
	.zero		1
	.type		_ZN40_INTERNAL_117eeaaf_4_k_cu_5cf77c41_169534cuda3std3__442_GLOBAL__N__117eeaaf_4_k_cu_5cf77c41_169536ignoreE,@object
	.size		_ZN40_INTERNAL_117eeaaf_4_k_cu_5cf77c41_169534cuda3std3__442_GLOBAL__N__117eeaaf_4_k_cu_5cf77c41_169536ignoreE,(_ZN40_INTERNAL_117eeaaf_4_k_cu_5cf77c41_169534cute7productE - _ZN40_INTERNAL_117eeaaf_4_k_cu_5cf77c41_169534cuda3std3__442_GLOBAL__N__117eeaaf_4_k_cu_5cf77c41_169536ignoreE)
_ZN40_INTERNAL_117eeaaf_4_k_cu_5cf77c41_169534cuda3std3__442_GLOBAL__N__117eeaaf_4_k_cu_5cf77c41_169536ignoreE:
	.zero		1
	.type		_ZN40_INTERNAL_117eeaaf_4_k_cu_5cf77c41_169534cute7productE,@object
	.size		_ZN40_INTERNAL_117eeaaf_4_k_cu_5cf77c41_169534cute7productE,(_ZN40_INTERNAL_117eeaaf_4_k_cu_5cf77c41_169534cuda3std3__45__cpo3endE - _ZN40_INTERNAL_117eeaaf_4_k_cu_5cf77c41_169534cute7productE)
_ZN40_INTERNAL_117eeaaf_4_k_cu_5cf77c41_169534cute7productE:
	.zero		1
	.type		_ZN40_INTERNAL_117eeaaf_4_k_cu_5cf77c41_169534cuda3std3__45__cpo3endE,@object
	.size		_ZN40_INTERNAL_117eeaaf_4_k_cu_5cf77c41_169534cuda3std3__45__cpo3endE,(_ZN40_INTERNAL_117eeaaf_4_k_cu_5cf77c41_169534cuda3std3__419piecewise_constructE - _ZN40_INTERNAL_117eeaaf_4_k_cu_5cf77c41_169534cuda3std3__45__cpo3endE)
_ZN40_INTERNAL_117eeaaf_4_k_cu_5cf77c41_169534cuda3std3__45__cpo3endE:
	.zero		1
	.type		_ZN40_INTERNAL_117eeaaf_4_k_cu_5cf77c41_169534cuda3std3__419piecewise_constructE,@object
	.size		_ZN40_INTERNAL_117eeaaf_4_k_cu_5cf77c41_169534cuda3std3__419piecewise_constructE,(_ZN40_INTERNAL_117eeaaf_4_k_cu_5cf77c41_169534cuda3std3__45__cpo4cendE - _ZN40_INTERNAL_117eeaaf_4_k_cu_5cf77c41_169534cuda3std3__419piecewise_constructE)
_ZN40_INTERNAL_117eeaaf_4_k_cu_5cf77c41_169534cuda3std3__419piecewise_constructE:
	.zero		1
	.type		_ZN40_INTERNAL_117eeaaf_4_k_cu_5cf77c41_169534cuda3std3__45__cpo4cendE,@object
	.size		_ZN40_INTERNAL_117eeaaf_4_k_cu_5cf77c41_169534cuda3std3__45__cpo4cendE,(_ZN40_INTERNAL_117eeaaf_4_k_cu_5cf77c41_169534cuda3std6ranges3__45__cpo4swapE - _ZN40_INTERNAL_117eeaaf_4_k_cu_5cf77c41_169534cuda3std3__45__cpo4cendE)
_ZN40_INTERNAL_117eeaaf_4_k_cu_5cf77c41_169534cuda3std3__45__cpo4cendE:
	.zero		1
	.type		_ZN40_INTERNAL_117eeaaf_4_k_cu_5cf77c41_169534cuda3std6ranges3__45__cpo4swapE,@object
	.size		_ZN40_INTERNAL_117eeaaf_4_k_cu_5cf77c41_169534cuda3std6ranges3__45__cpo4swapE,(.L_11 - _ZN40_INTERNAL_117eeaaf_4_k_cu_5cf77c41_169534cuda3std6ranges3__45__cpo4swapE)
_ZN40_INTERNAL_117eeaaf_4_k_cu_5cf77c41_169534cuda3std6ranges3__45__cpo4swapE:
	.zero		1
.L_11:


//--------------------- .nv.constant0._ZN7cutlass13device_kernelINS_4gemm6kernel13GemmUniversalIN4cute5tupleIJiiiiEEENS1_10collective13CollectiveMmaINS1_35MainloopSm100TmaUmmaWarpSpecializedILi10ELi2ELi4ENS5_IJNS4_1CILi2EEENSA_ILi1EEESC_EEEEENS5_IJNSA_ILi64EEENSA_ILi256EEESF_EEEaNS5_IJlSC_lEEEaSI_NS4_8TiledMMAINS4_8MMA_AtomIJNS4_15SM100_MMA_S8_SSIaaiLi64ELi256ELNS4_4UMMA5MajorE0ELSN_0ELNSM_8SaturateE0EEEEEENS4_6LayoutINS5_IJSC_SC_SC_EEENS5_IJNSA_ILi0EEEST_ST_EEEEENS5_IJNS4_10UnderscoreESW_SW_EEEEENS4_13SM90_TMA_LOADENS4_14ComposedLayoutINS4_7SwizzleILi2ELi4ELi3EEENS4_18smem_ptr_flag_bitsILi8EEENSR_INS5_IJNSA_ILi8EEESF_EEENS5_IJSF_SC_EEEEEEEvNS4_8identityENS4_23SM90_TMA_LOAD_MULTICASTES19_vS1A_EENS_8epilogue10collective18CollectiveEpilogueINS1D_23Sm100TmaWarpSpecializedILi4ELi2ELi32ELb0ELb0EEEJSH_NS5_IJNSR_ISF_SC_EES1I_EEEaSI_aSI_NS1D_6fusion15FusionCallbacksIS1H_NS1K_17LinearCombinationIaiaiLNS_15FloatRoundStyleE2EEESH_S1J_JEEENS4_5SM1004TMEM4LOAD26SM100_TMEM_LOAD_16dp32b32xESZ_S19_NS4_39AutoVectorizingCopyWithAssumedAlignmentILi128EEENS4_14SM90_TMA_STOREES19_S1V_S1V_EEEvvEEEEvNT_6ParamsE --------------------------
	.section	.nv.constant0._ZN7cutlass13device_kernelINS_4gemm6kernel13GemmUniversalIN4cute5tupleIJiiiiEEENS1_10collective13CollectiveMmaINS1_35MainloopSm100TmaUmmaWarpSpecializedILi10ELi2ELi4ENS5_IJNS4_1CILi2EEENSA_ILi1EEESC_EEEEENS5_IJNSA_ILi64EEENSA_ILi256EEESF_EEEaNS5_IJlSC_lEEEaSI_NS4_8TiledMMAINS4_8MMA_AtomIJNS4_15SM100_MMA_S8_SSIaaiLi64ELi256ELNS4_4UMMA5MajorE0ELSN_0ELNSM_8SaturateE0EEEEEENS4_6LayoutINS5_IJSC_SC_SC_EEENS5_IJNSA_ILi0EEEST_ST_EEEEENS5_IJNS4_10UnderscoreESW_SW_EEEEENS4_13SM90_TMA_LOADENS4_14ComposedLayoutINS4_7SwizzleILi2ELi4ELi3EEENS4_18smem_ptr_flag_bitsILi8EEENSR_INS5_IJNSA_ILi8EEESF_EEENS5_IJSF_SC_EEEEEEEvNS4_8identityENS4_23SM90_TMA_LOAD_MULTICASTES19_vS1A_EENS_8epilogue10collective18CollectiveEpilogueINS1D_23Sm100TmaWarpSpecializedILi4ELi2ELi32ELb0ELb0EEEJSH_NS5_IJNSR_ISF_SC_EES1I_EEEaSI_aSI_NS1D_6fusion15FusionCallbacksIS1H_NS1K_17LinearCombinationIaiaiLNS_15FloatRoundStyleE2EEESH_S1J_JEEENS4_5SM1004TMEM4LOAD26SM100_TMEM_LOAD_16dp32b32xESZ_S19_NS4_39AutoVectorizingCopyWithAssumedAlignmentILi128EEENS4_14SM90_TMA_STOREES19_S1V_S1V_EEEvvEEEEvNT_6ParamsE,"a",@progbits
	.sectionflags	@""
	.align	4
.nv.constant0._ZN7cutlass13device_kernelINS_4gemm6kernel13GemmUniversalIN4cute5tupleIJiiiiEEENS1_10collective13CollectiveMmaINS1_35MainloopSm100TmaUmmaWarpSpecializedILi10ELi2ELi4ENS5_IJNS4_1CILi2EEENSA_ILi1EEESC_EEEEENS5_IJNSA_ILi64EEENSA_ILi256EEESF_EEEaNS5_IJlSC_lEEEaSI_NS4_8TiledMMAINS4_8MMA_AtomIJNS4_15SM100_MMA_S8_SSIaaiLi64ELi256ELNS4_4UMMA5MajorE0ELSN_0ELNSM_8SaturateE0EEEEEENS4_6LayoutINS5_IJSC_SC_SC_EEENS5_IJNSA_ILi0EEEST_ST_EEEEENS5_IJNS4_10UnderscoreESW_SW_EEEEENS4_13SM90_TMA_LOADENS4_14ComposedLayoutINS4_7SwizzleILi2ELi4ELi3EEENS4_18smem_ptr_flag_bitsILi8EEENSR_INS5_IJNSA_ILi8EEESF_EEENS5_IJSF_SC_EEEEEEEvNS4_8identityENS4_23SM90_TMA_LOAD_MULTICASTES19_vS1A_EENS_8epilogue10collective18CollectiveEpilogueINS1D_23Sm100TmaWarpSpecializedILi4ELi2ELi32ELb0ELb0EEEJSH_NS5_IJNSR_ISF_SC_EES1I_EEEaSI_aSI_NS1D_6fusion15FusionCallbacksIS1H_NS1K_17LinearCombinationIaiaiLNS_15FloatRoundStyleE2EEESH_S1J_JEEENS4_5SM1004TMEM4LOAD26SM100_TMEM_LOAD_16dp32b32xESZ_S19_NS4_39AutoVectorizingCopyWithAssumedAlignmentILi128EEENS4_14SM90_TMA_STOREES19_S1V_S1V_EEEvvEEEEvNT_6ParamsE:
	.zero		2944


//--------------------- SYMBOLS --------------------------

	.type		.nv.reservedSmem.offset0,@object
	.size		.nv.reservedSmem.offset0,0x4
	.type		.nv.reservedSmem.cap,@object
	.size		.nv.reservedSmem.cap,0x4
	.type		__assertfail,@function
